//
// Generated by NVIDIA NVVM Compiler
//
// Compiler Build ID: CL-36424714
// Cuda compilation tools, release 13.0, V13.0.88
// Based on NVVM 20.0.0
//

.version 9.0
.target sm_100
.address_size 64

	// .globl	_Z17cudaConvolution2DPfS_S_iiiiii

.visible .entry _Z17cudaConvolution2DPfS_S_iiiiii(
	.param .u64 .ptr .align 1 _Z17cudaConvolution2DPfS_S_iiiiii_param_0,
	.param .u64 .ptr .align 1 _Z17cudaConvolution2DPfS_S_iiiiii_param_1,
	.param .u64 .ptr .align 1 _Z17cudaConvolution2DPfS_S_iiiiii_param_2,
	.param .u32 _Z17cudaConvolution2DPfS_S_iiiiii_param_3,
	.param .u32 _Z17cudaConvolution2DPfS_S_iiiiii_param_4,
	.param .u32 _Z17cudaConvolution2DPfS_S_iiiiii_param_5,
	.param .u32 _Z17cudaConvolution2DPfS_S_iiiiii_param_6,
	.param .u32 _Z17cudaConvolution2DPfS_S_iiiiii_param_7,
	.param .u32 _Z17cudaConvolution2DPfS_S_iiiiii_param_8
)
{
	.reg .pred 	%p<26>;
	.reg .b32 	%r<114>;
	.reg .b32 	%f<116>;
	.reg .b64 	%rd<69>;

	ld.param.u64 	%rd8, [_Z17cudaConvolution2DPfS_S_iiiiii_param_0];
	ld.param.u64 	%rd9, [_Z17cudaConvolution2DPfS_S_iiiiii_param_1];
	ld.param.u64 	%rd10, [_Z17cudaConvolution2DPfS_S_iiiiii_param_2];
	ld.param.u32 	%r35, [_Z17cudaConvolution2DPfS_S_iiiiii_param_5];
	ld.param.u32 	%r36, [_Z17cudaConvolution2DPfS_S_iiiiii_param_6];
	ld.param.u32 	%r37, [_Z17cudaConvolution2DPfS_S_iiiiii_param_7];
	ld.param.u32 	%r38, [_Z17cudaConvolution2DPfS_S_iiiiii_param_8];
	cvta.to.global.u64 	%rd1, %rd9;
	cvta.to.global.u64 	%rd2, %rd8;
	cvta.to.global.u64 	%rd3, %rd10;
	mov.u32 	%r39, %ctaid.y;
	mov.u32 	%r40, %ntid.y;
	mov.u32 	%r41, %tid.y;
	mad.lo.s32 	%r1, %r39, %r40, %r41;
	mov.u32 	%r42, %ctaid.x;
	mov.u32 	%r43, %ntid.x;
	mov.u32 	%r44, %tid.x;
	mad.lo.s32 	%r2, %r42, %r43, %r44;
	setp.ge.s32 	%p1, %r1, %r37;
	setp.ge.s32 	%p2, %r2, %r38;
	or.pred  	%p3, %p1, %p2;
	setp.lt.s32 	%p4, %r36, 1;
	or.pred  	%p5, %p3, %p4;
	@%p5 bra 	$L__BB0_30;
	setp.lt.s32 	%p6, %r35, 1;
	@%p6 bra 	$L__BB0_19;
	and.b32  	%r3, %r35, 15;
	and.b32  	%r4, %r35, 7;
	and.b32  	%r5, %r35, 2147483632;
	add.s64 	%rd4, %rd2, 32;
	add.s64 	%rd5, %rd1, 32;
	mov.b32 	%r102, 0;
$L__BB0_3:
	mov.f32 	%f115, 0f00000000;
	mov.b32 	%r103, 0;
$L__BB0_4:
	ld.param.u32 	%r101, [_Z17cudaConvolution2DPfS_S_iiiiii_param_4];
	setp.lt.u32 	%p15, %r35, 16;
	add.s32 	%r85, %r103, %r1;
	mad.lo.s32 	%r8, %r85, %r101, %r2;
	mad.lo.s32 	%r86, %r102, %r35, %r103;
	mul.lo.s32 	%r9, %r86, %r35;
	mov.b32 	%r108, 0;
	@%p15 bra 	$L__BB0_7;
	and.b32  	%r87, %r35, 2147483632;
	neg.s32 	%r106, %r87;
	mov.u32 	%r104, %r9;
	mov.u32 	%r105, %r8;
$L__BB0_6:
	.pragma "nounroll";
	mul.wide.s32 	%rd41, %r105, 4;
	add.s64 	%rd42, %rd4, %rd41;
	mul.wide.s32 	%rd43, %r104, 4;
	add.s64 	%rd44, %rd5, %rd43;
	ld.global.f32 	%f18, [%rd42+-32];
	ld.global.f32 	%f19, [%rd44+-32];
	fma.rn.f32 	%f20, %f18, %f19, %f115;
	ld.global.f32 	%f21, [%rd42+-28];
	ld.global.f32 	%f22, [%rd44+-28];
	fma.rn.f32 	%f23, %f21, %f22, %f20;
	ld.global.f32 	%f24, [%rd42+-24];
	ld.global.f32 	%f25, [%rd44+-24];
	fma.rn.f32 	%f26, %f24, %f25, %f23;
	ld.global.f32 	%f27, [%rd42+-20];
	ld.global.f32 	%f28, [%rd44+-20];
	fma.rn.f32 	%f29, %f27, %f28, %f26;
	ld.global.f32 	%f30, [%rd42+-16];
	ld.global.f32 	%f31, [%rd44+-16];
	fma.rn.f32 	%f32, %f30, %f31, %f29;
	ld.global.f32 	%f33, [%rd42+-12];
	ld.global.f32 	%f34, [%rd44+-12];
	fma.rn.f32 	%f35, %f33, %f34, %f32;
	ld.global.f32 	%f36, [%rd42+-8];
	ld.global.f32 	%f37, [%rd44+-8];
	fma.rn.f32 	%f38, %f36, %f37, %f35;
	ld.global.f32 	%f39, [%rd42+-4];
	ld.global.f32 	%f40, [%rd44+-4];
	fma.rn.f32 	%f41, %f39, %f40, %f38;
	ld.global.f32 	%f42, [%rd42];
	ld.global.f32 	%f43, [%rd44];
	fma.rn.f32 	%f44, %f42, %f43, %f41;
	ld.global.f32 	%f45, [%rd42+4];
	ld.global.f32 	%f46, [%rd44+4];
	fma.rn.f32 	%f47, %f45, %f46, %f44;
	ld.global.f32 	%f48, [%rd42+8];
	ld.global.f32 	%f49, [%rd44+8];
	fma.rn.f32 	%f50, %f48, %f49, %f47;
	ld.global.f32 	%f51, [%rd42+12];
	ld.global.f32 	%f52, [%rd44+12];
	fma.rn.f32 	%f53, %f51, %f52, %f50;
	ld.global.f32 	%f54, [%rd42+16];
	ld.global.f32 	%f55, [%rd44+16];
	fma.rn.f32 	%f56, %f54, %f55, %f53;
	ld.global.f32 	%f57, [%rd42+20];
	ld.global.f32 	%f58, [%rd44+20];
	fma.rn.f32 	%f59, %f57, %f58, %f56;
	ld.global.f32 	%f60, [%rd42+24];
	ld.global.f32 	%f61, [%rd44+24];
	fma.rn.f32 	%f62, %f60, %f61, %f59;
	ld.global.f32 	%f63, [%rd42+28];
	ld.global.f32 	%f64, [%rd44+28];
	fma.rn.f32 	%f115, %f63, %f64, %f62;
	add.s32 	%r106, %r106, 16;
	add.s32 	%r105, %r105, 16;
	add.s32 	%r104, %r104, 16;
	setp.ne.s32 	%p16, %r106, 0;
	mov.u32 	%r108, %r5;
	@%p16 bra 	$L__BB0_6;
$L__BB0_7:
	setp.eq.s32 	%p17, %r3, 0;
	@%p17 bra 	$L__BB0_17;
	add.s32 	%r88, %r3, -1;
	setp.lt.u32 	%p18, %r88, 7;
	@%p18 bra 	$L__BB0_10;
	ld.param.u64 	%rd66, [_Z17cudaConvolution2DPfS_S_iiiiii_param_1];
	ld.param.u64 	%rd63, [_Z17cudaConvolution2DPfS_S_iiiiii_param_0];
	add.s32 	%r89, %r8, %r108;
	cvta.to.global.u64 	%rd45, %rd63;
	mul.wide.s32 	%rd46, %r89, 4;
	add.s64 	%rd47, %rd45, %rd46;
	ld.global.f32 	%f66, [%rd47];
	add.s32 	%r90, %r108, %r9;
	cvta.to.global.u64 	%rd48, %rd66;
	mul.wide.s32 	%rd49, %r90, 4;
	add.s64 	%rd50, %rd48, %rd49;
	ld.global.f32 	%f67, [%rd50];
	fma.rn.f32 	%f68, %f66, %f67, %f115;
	ld.global.f32 	%f69, [%rd47+4];
	ld.global.f32 	%f70, [%rd50+4];
	fma.rn.f32 	%f71, %f69, %f70, %f68;
	ld.global.f32 	%f72, [%rd47+8];
	ld.global.f32 	%f73, [%rd50+8];
	fma.rn.f32 	%f74, %f72, %f73, %f71;
	ld.global.f32 	%f75, [%rd47+12];
	ld.global.f32 	%f76, [%rd50+12];
	fma.rn.f32 	%f77, %f75, %f76, %f74;
	ld.global.f32 	%f78, [%rd47+16];
	ld.global.f32 	%f79, [%rd50+16];
	fma.rn.f32 	%f80, %f78, %f79, %f77;
	ld.global.f32 	%f81, [%rd47+20];
	ld.global.f32 	%f82, [%rd50+20];
	fma.rn.f32 	%f83, %f81, %f82, %f80;
	ld.global.f32 	%f84, [%rd47+24];
	ld.global.f32 	%f85, [%rd50+24];
	fma.rn.f32 	%f86, %f84, %f85, %f83;
	ld.global.f32 	%f87, [%rd47+28];
	ld.global.f32 	%f88, [%rd50+28];
	fma.rn.f32 	%f115, %f87, %f88, %f86;
	add.s32 	%r108, %r108, 8;
$L__BB0_10:
	setp.eq.s32 	%p19, %r4, 0;
	@%p19 bra 	$L__BB0_17;
	add.s32 	%r91, %r4, -1;
	setp.lt.u32 	%p20, %r91, 3;
	@%p20 bra 	$L__BB0_13;
	ld.param.u64 	%rd67, [_Z17cudaConvolution2DPfS_S_iiiiii_param_1];
	ld.param.u64 	%rd64, [_Z17cudaConvolution2DPfS_S_iiiiii_param_0];
	add.s32 	%r92, %r8, %r108;
	cvta.to.global.u64 	%rd51, %rd64;
	mul.wide.s32 	%rd52, %r92, 4;
	add.s64 	%rd53, %rd51, %rd52;
	ld.global.f32 	%f90, [%rd53];
	add.s32 	%r93, %r108, %r9;
	cvta.to.global.u64 	%rd54, %rd67;
	mul.wide.s32 	%rd55, %r93, 4;
	add.s64 	%rd56, %rd54, %rd55;
	ld.global.f32 	%f91, [%rd56];
	fma.rn.f32 	%f92, %f90, %f91, %f115;
	ld.global.f32 	%f93, [%rd53+4];
	ld.global.f32 	%f94, [%rd56+4];
	fma.rn.f32 	%f95, %f93, %f94, %f92;
	ld.global.f32 	%f96, [%rd53+8];
	ld.global.f32 	%f97, [%rd56+8];
	fma.rn.f32 	%f98, %f96, %f97, %f95;
	ld.global.f32 	%f99, [%rd53+12];
	ld.global.f32 	%f100, [%rd56+12];
	fma.rn.f32 	%f115, %f99, %f100, %f98;
	add.s32 	%r108, %r108, 4;
$L__BB0_13:
	and.b32  	%r94, %r35, 3;
	setp.eq.s32 	%p21, %r94, 0;
	@%p21 bra 	$L__BB0_17;
	ld.param.u64 	%rd68, [_Z17cudaConvolution2DPfS_S_iiiiii_param_1];
	ld.param.u64 	%rd65, [_Z17cudaConvolution2DPfS_S_iiiiii_param_0];
	setp.eq.s32 	%p22, %r94, 1;
	add.s32 	%r96, %r8, %r108;
	cvta.to.global.u64 	%rd57, %rd65;
	mul.wide.s32 	%rd58, %r96, 4;
	add.s64 	%rd6, %rd57, %rd58;
	ld.global.f32 	%f101, [%rd6];
	add.s32 	%r97, %r108, %r9;
	cvta.to.global.u64 	%rd59, %rd68;
	mul.wide.s32 	%rd60, %r97, 4;
	add.s64 	%rd7, %rd59, %rd60;
	ld.global.f32 	%f102, [%rd7];
	fma.rn.f32 	%f115, %f101, %f102, %f115;
	@%p22 bra 	$L__BB0_17;
	setp.eq.s32 	%p23, %r94, 2;
	ld.global.f32 	%f103, [%rd6+4];
	ld.global.f32 	%f104, [%rd7+4];
	fma.rn.f32 	%f115, %f103, %f104, %f115;
	@%p23 bra 	$L__BB0_17;
	ld.global.f32 	%f105, [%rd6+8];
	ld.global.f32 	%f106, [%rd7+8];
	fma.rn.f32 	%f115, %f105, %f106, %f115;
$L__BB0_17:
	add.s32 	%r103, %r103, 1;
	setp.ne.s32 	%p24, %r103, %r35;
	@%p24 bra 	$L__BB0_4;
	mad.lo.s32 	%r99, %r102, %r37, %r1;
	mad.lo.s32 	%r100, %r99, %r38, %r2;
	mul.wide.s32 	%rd61, %r100, 4;
	add.s64 	%rd62, %rd3, %rd61;
	st.global.f32 	[%rd62], %f115;
	add.s32 	%r102, %r102, 1;
	setp.eq.s32 	%p25, %r102, %r36;
	@%p25 bra 	$L__BB0_30;
	bra.uni 	$L__BB0_3;
$L__BB0_19:
	and.b32  	%r24, %r36, 7;
	setp.lt.u32 	%p7, %r36, 8;
	mov.b32 	%r112, 0;
	@%p7 bra 	$L__BB0_22;
	and.b32  	%r112, %r36, 2147483640;
	mov.b32 	%r110, 0;
$L__BB0_21:
	.pragma "nounroll";
	mad.lo.s32 	%r47, %r110, %r37, %r1;
	mad.lo.s32 	%r48, %r47, %r38, %r2;
	mul.wide.s32 	%rd11, %r48, 4;
	add.s64 	%rd12, %rd3, %rd11;
	mov.b32 	%r49, 0;
	st.global.u32 	[%rd12], %r49;
	add.s32 	%r50, %r47, %r37;
	mad.lo.s32 	%r51, %r50, %r38, %r2;
	mul.wide.s32 	%rd13, %r51, 4;
	add.s64 	%rd14, %rd3, %rd13;
	st.global.u32 	[%rd14], %r49;
	add.s32 	%r52, %r50, %r37;
	mad.lo.s32 	%r53, %r52, %r38, %r2;
	mul.wide.s32 	%rd15, %r53, 4;
	add.s64 	%rd16, %rd3, %rd15;
	st.global.u32 	[%rd16], %r49;
	add.s32 	%r54, %r52, %r37;
	mad.lo.s32 	%r55, %r54, %r38, %r2;
	mul.wide.s32 	%rd17, %r55, 4;
	add.s64 	%rd18, %rd3, %rd17;
	st.global.u32 	[%rd18], %r49;
	add.s32 	%r56, %r54, %r37;
	mad.lo.s32 	%r57, %r56, %r38, %r2;
	mul.wide.s32 	%rd19, %r57, 4;
	add.s64 	%rd20, %rd3, %rd19;
	st.global.u32 	[%rd20], %r49;
	add.s32 	%r58, %r56, %r37;
	mad.lo.s32 	%r59, %r58, %r38, %r2;
	mul.wide.s32 	%rd21, %r59, 4;
	add.s64 	%rd22, %rd3, %rd21;
	st.global.u32 	[%rd22], %r49;
	add.s32 	%r60, %r58, %r37;
	mad.lo.s32 	%r61, %r60, %r38, %r2;
	mul.wide.s32 	%rd23, %r61, 4;
	add.s64 	%rd24, %rd3, %rd23;
	st.global.u32 	[%rd24], %r49;
	add.s32 	%r62, %r60, %r37;
	mad.lo.s32 	%r63, %r62, %r38, %r2;
	mul.wide.s32 	%rd25, %r63, 4;
	add.s64 	%rd26, %rd3, %rd25;
	st.global.u32 	[%rd26], %r49;
	add.s32 	%r110, %r110, 8;
	setp.ne.s32 	%p8, %r110, %r112;
	@%p8 bra 	$L__BB0_21;
$L__BB0_22:
	setp.eq.s32 	%p9, %r24, 0;
	@%p9 bra 	$L__BB0_30;
	and.b32  	%r29, %r36, 3;
	setp.lt.u32 	%p10, %r24, 4;
	@%p10 bra 	$L__BB0_25;
	mad.lo.s32 	%r64, %r112, %r37, %r1;
	mad.lo.s32 	%r65, %r64, %r38, %r2;
	mul.wide.s32 	%rd27, %r65, 4;
	add.s64 	%rd28, %rd3, %rd27;
	mov.b32 	%r66, 0;
	st.global.u32 	[%rd28], %r66;
	add.s32 	%r67, %r64, %r37;
	mad.lo.s32 	%r68, %r67, %r38, %r2;
	mul.wide.s32 	%rd29, %r68, 4;
	add.s64 	%rd30, %rd3, %rd29;
	st.global.u32 	[%rd30], %r66;
	add.s32 	%r69, %r67, %r37;
	mad.lo.s32 	%r70, %r69, %r38, %r2;
	mul.wide.s32 	%rd31, %r70, 4;
	add.s64 	%rd32, %rd3, %rd31;
	st.global.u32 	[%rd32], %r66;
	add.s32 	%r71, %r69, %r37;
	mad.lo.s32 	%r72, %r71, %r38, %r2;
	mul.wide.s32 	%rd33, %r72, 4;
	add.s64 	%rd34, %rd3, %rd33;
	st.global.u32 	[%rd34], %r66;
	add.s32 	%r112, %r112, 4;
$L__BB0_25:
	setp.eq.s32 	%p11, %r29, 0;
	@%p11 bra 	$L__BB0_30;
	setp.eq.s32 	%p12, %r29, 1;
	@%p12 bra 	$L__BB0_28;
	mad.lo.s32 	%r73, %r112, %r37, %r1;
	mad.lo.s32 	%r74, %r73, %r38, %r2;
	mul.wide.s32 	%rd35, %r74, 4;
	add.s64 	%rd36, %rd3, %rd35;
	mov.b32 	%r75, 0;
	st.global.u32 	[%rd36], %r75;
	add.s32 	%r76, %r73, %r37;
	mad.lo.s32 	%r77, %r76, %r38, %r2;
	mul.wide.s32 	%rd37, %r77, 4;
	add.s64 	%rd38, %rd3, %rd37;
	st.global.u32 	[%rd38], %r75;
	add.s32 	%r112, %r112, 2;
$L__BB0_28:
	and.b32  	%r78, %r36, 1;
	setp.eq.b32 	%p13, %r78, 1;
	not.pred 	%p14, %p13;
	@%p14 bra 	$L__BB0_30;
	mad.lo.s32 	%r79, %r112, %r37, %r1;
	mad.lo.s32 	%r80, %r79, %r38, %r2;
	mul.wide.s32 	%rd39, %r80, 4;
	add.s64 	%rd40, %rd3, %rd39;
	mov.b32 	%r81, 0;
	st.global.u32 	[%rd40], %r81;
$L__BB0_30:
	ret;

}
	// .globl	_Z15cudaSubsamplingPfS_ii
.visible .entry _Z15cudaSubsamplingPfS_ii(
	.param .u64 .ptr .align 1 _Z15cudaSubsamplingPfS_ii_param_0,
	.param .u64 .ptr .align 1 _Z15cudaSubsamplingPfS_ii_param_1,
	.param .u32 _Z15cudaSubsamplingPfS_ii_param_2,
	.param .u32 _Z15cudaSubsamplingPfS_ii_param_3
)
{
	.reg .pred 	%p<2>;
	.reg .b32 	%r<19>;
	.reg .b32 	%f<10>;
	.reg .b64 	%rd<11>;

	ld.param.u64 	%rd1, [_Z15cudaSubsamplingPfS_ii_param_0];
	ld.param.u64 	%rd2, [_Z15cudaSubsamplingPfS_ii_param_1];
	ld.param.u32 	%r3, [_Z15cudaSubsamplingPfS_ii_param_2];
	ld.param.u32 	%r4, [_Z15cudaSubsamplingPfS_ii_param_3];
	mov.u32 	%r5, %ctaid.y;
	mov.u32 	%r6, %ntid.y;
	mov.u32 	%r7, %tid.y;
	mad.lo.s32 	%r1, %r5, %r6, %r7;
	mov.u32 	%r8, %ctaid.x;
	mov.u32 	%r9, %ntid.x;
	mov.u32 	%r10, %tid.x;
	mad.lo.s32 	%r2, %r8, %r9, %r10;
	max.s32 	%r11, %r1, %r2;
	setp.ge.s32 	%p1, %r11, %r4;
	@%p1 bra 	$L__BB1_2;
	cvta.to.global.u64 	%rd3, %rd2;
	cvta.to.global.u64 	%rd4, %rd1;
	shl.b32 	%r12, %r2, 1;
	mul.lo.s32 	%r13, %r1, %r3;
	shl.b32 	%r14, %r13, 1;
	add.s32 	%r15, %r14, %r12;
	mul.wide.s32 	%rd5, %r15, 4;
	add.s64 	%rd6, %rd4, %rd5;
	ld.global.f32 	%f1, [%rd6];
	add.f32 	%f2, %f1, 0f00000000;
	ld.global.f32 	%f3, [%rd6+4];
	add.f32 	%f4, %f2, %f3;
	mul.wide.s32 	%rd7, %r3, 4;
	add.s64 	%rd8, %rd6, %rd7;
	ld.global.f32 	%f5, [%rd8];
	add.f32 	%f6, %f4, %f5;
	ld.global.f32 	%f7, [%rd8+4];
	add.f32 	%f8, %f6, %f7;
	mul.f32 	%f9, %f8, 0f3E800000;
	mov.u32 	%r16, %ctaid.z;
	mad.lo.s32 	%r17, %r4, %r16, %r1;
	mad.lo.s32 	%r18, %r17, %r4, %r2;
	mul.wide.u32 	%rd9, %r18, 4;
	add.s64 	%rd10, %rd3, %rd9;
	st.global.f32 	[%rd10], %f9;
$L__BB1_2:
	ret;

}
	// .globl	_Z8cudaTanhPfiii
.visible .entry _Z8cudaTanhPfiii(
	.param .u64 .ptr .align 1 _Z8cudaTanhPfiii_param_0,
	.param .u32 _Z8cudaTanhPfiii_param_1,
	.param .u32 _Z8cudaTanhPfiii_param_2,
	.param .u32 _Z8cudaTanhPfiii_param_3
)
{
	.reg .pred 	%p<26>;
	.reg .b32 	%r<55>;
	.reg .b32 	%f<113>;
	.reg .b64 	%rd<17>;

	ld.param.u64 	%rd2, [_Z8cudaTanhPfiii_param_0];
	ld.param.u32 	%r26, [_Z8cudaTanhPfiii_param_1];
	ld.param.u32 	%r27, [_Z8cudaTanhPfiii_param_2];
	ld.param.u32 	%r28, [_Z8cudaTanhPfiii_param_3];
	cvta.to.global.u64 	%rd1, %rd2;
	mov.u32 	%r29, %ctaid.y;
	mov.u32 	%r30, %ntid.y;
	mul.lo.s32 	%r1, %r29, %r30;
	mov.u32 	%r2, %tid.y;
	add.s32 	%r3, %r1, %r2;
	mov.u32 	%r31, %ctaid.x;
	mov.u32 	%r32, %ntid.x;
	mov.u32 	%r33, %tid.x;
	mad.lo.s32 	%r4, %r31, %r32, %r33;
	setp.ge.s32 	%p1, %r3, %r26;
	setp.ge.s32 	%p2, %r4, %r27;
	or.pred  	%p3, %p1, %p2;
	setp.lt.s32 	%p4, %r28, 1;
	or.pred  	%p5, %p3, %p4;
	@%p5 bra 	$L__BB2_9;
	and.b32  	%r5, %r28, 3;
	setp.lt.u32 	%p6, %r28, 4;
	mov.b32 	%r54, 0;
	@%p6 bra 	$L__BB2_4;
	and.b32  	%r54, %r28, 2147483644;
	neg.s32 	%r52, %r54;
	add.s32 	%r35, %r2, %r26;
	add.s32 	%r36, %r35, %r1;
	mad.lo.s32 	%r51, %r27, %r36, %r4;
	mul.lo.s32 	%r37, %r27, %r26;
	shl.b32 	%r9, %r37, 2;
	shl.b32 	%r38, %r26, 1;
	add.s32 	%r39, %r3, %r38;
	mad.lo.s32 	%r50, %r27, %r39, %r4;
	mad.lo.s32 	%r40, %r26, 3, %r3;
	mad.lo.s32 	%r49, %r27, %r40, %r4;
	mad.lo.s32 	%r48, %r27, %r3, %r4;
$L__BB2_3:
	.pragma "nounroll";
	mul.wide.s32 	%rd3, %r48, 4;
	add.s64 	%rd4, %rd1, %rd3;
	ld.global.f32 	%f1, [%rd4];
	abs.f32 	%f2, %f1;
	mul.f32 	%f3, %f2, 0f4038AA3B;
	ex2.approx.ftz.f32 	%f4, %f3;
	add.f32 	%f5, %f4, 0f3F800000;
	rcp.approx.ftz.f32 	%f6, %f5;
	fma.rn.f32 	%f7, %f6, 0fC0000000, 0f3F800000;
	setp.ge.f32 	%p7, %f2, 0f41102CB4;
	selp.f32 	%f8, 0f3F800000, %f7, %p7;
	copysign.f32 	%f9, %f1, %f8;
	mul.f32 	%f10, %f1, %f1;
	fma.rn.f32 	%f11, %f10, 0f3C80F082, 0fBD563CAE;
	fma.rn.f32 	%f12, %f11, %f10, 0f3E085941;
	fma.rn.f32 	%f13, %f12, %f10, 0fBEAAA9ED;
	fma.rn.f32 	%f14, %f13, %f10, 0f00000000;
	fma.rn.f32 	%f15, %f14, %f1, %f1;
	setp.ge.f32 	%p8, %f2, 0f3F19999A;
	selp.f32 	%f16, %f9, %f15, %p8;
	st.global.f32 	[%rd4], %f16;
	mul.wide.s32 	%rd5, %r51, 4;
	add.s64 	%rd6, %rd1, %rd5;
	ld.global.f32 	%f17, [%rd6];
	abs.f32 	%f18, %f17;
	mul.f32 	%f19, %f18, 0f4038AA3B;
	ex2.approx.ftz.f32 	%f20, %f19;
	add.f32 	%f21, %f20, 0f3F800000;
	rcp.approx.ftz.f32 	%f22, %f21;
	fma.rn.f32 	%f23, %f22, 0fC0000000, 0f3F800000;
	setp.ge.f32 	%p9, %f18, 0f41102CB4;
	selp.f32 	%f24, 0f3F800000, %f23, %p9;
	copysign.f32 	%f25, %f17, %f24;
	mul.f32 	%f26, %f17, %f17;
	fma.rn.f32 	%f27, %f26, 0f3C80F082, 0fBD563CAE;
	fma.rn.f32 	%f28, %f27, %f26, 0f3E085941;
	fma.rn.f32 	%f29, %f28, %f26, 0fBEAAA9ED;
	fma.rn.f32 	%f30, %f29, %f26, 0f00000000;
	fma.rn.f32 	%f31, %f30, %f17, %f17;
	setp.ge.f32 	%p10, %f18, 0f3F19999A;
	selp.f32 	%f32, %f25, %f31, %p10;
	st.global.f32 	[%rd6], %f32;
	mul.wide.s32 	%rd7, %r50, 4;
	add.s64 	%rd8, %rd1, %rd7;
	ld.global.f32 	%f33, [%rd8];
	abs.f32 	%f34, %f33;
	mul.f32 	%f35, %f34, 0f4038AA3B;
	ex2.approx.ftz.f32 	%f36, %f35;
	add.f32 	%f37, %f36, 0f3F800000;
	rcp.approx.ftz.f32 	%f38, %f37;
	fma.rn.f32 	%f39, %f38, 0fC0000000, 0f3F800000;
	setp.ge.f32 	%p11, %f34, 0f41102CB4;
	selp.f32 	%f40, 0f3F800000, %f39, %p11;
	copysign.f32 	%f41, %f33, %f40;
	mul.f32 	%f42, %f33, %f33;
	fma.rn.f32 	%f43, %f42, 0f3C80F082, 0fBD563CAE;
	fma.rn.f32 	%f44, %f43, %f42, 0f3E085941;
	fma.rn.f32 	%f45, %f44, %f42, 0fBEAAA9ED;
	fma.rn.f32 	%f46, %f45, %f42, 0f00000000;
	fma.rn.f32 	%f47, %f46, %f33, %f33;
	setp.ge.f32 	%p12, %f34, 0f3F19999A;
	selp.f32 	%f48, %f41, %f47, %p12;
	st.global.f32 	[%rd8], %f48;
	mul.wide.s32 	%rd9, %r49, 4;
	add.s64 	%rd10, %rd1, %rd9;
	ld.global.f32 	%f49, [%rd10];
	abs.f32 	%f50, %f49;
	mul.f32 	%f51, %f50, 0f4038AA3B;
	ex2.approx.ftz.f32 	%f52, %f51;
	add.f32 	%f53, %f52, 0f3F800000;
	rcp.approx.ftz.f32 	%f54, %f53;
	fma.rn.f32 	%f55, %f54, 0fC0000000, 0f3F800000;
	setp.ge.f32 	%p13, %f50, 0f41102CB4;
	selp.f32 	%f56, 0f3F800000, %f55, %p13;
	copysign.f32 	%f57, %f49, %f56;
	mul.f32 	%f58, %f49, %f49;
	fma.rn.f32 	%f59, %f58, 0f3C80F082, 0fBD563CAE;
	fma.rn.f32 	%f60, %f59, %f58, 0f3E085941;
	fma.rn.f32 	%f61, %f60, %f58, 0fBEAAA9ED;
	fma.rn.f32 	%f62, %f61, %f58, 0f00000000;
	fma.rn.f32 	%f63, %f62, %f49, %f49;
	setp.ge.f32 	%p14, %f50, 0f3F19999A;
	selp.f32 	%f64, %f57, %f63, %p14;
	st.global.f32 	[%rd10], %f64;
	add.s32 	%r52, %r52, 4;
	add.s32 	%r51, %r51, %r9;
	add.s32 	%r50, %r50, %r9;
	add.s32 	%r49, %r49, %r9;
	add.s32 	%r48, %r48, %r9;
	setp.ne.s32 	%p15, %r52, 0;
	@%p15 bra 	$L__BB2_3;
$L__BB2_4:
	setp.eq.s32 	%p16, %r5, 0;
	@%p16 bra 	$L__BB2_9;
	setp.eq.s32 	%p17, %r5, 1;
	@%p17 bra 	$L__BB2_7;
	mad.lo.s32 	%r41, %r54, %r26, %r3;
	mad.lo.s32 	%r42, %r41, %r27, %r4;
	mul.wide.s32 	%rd11, %r42, 4;
	add.s64 	%rd12, %rd1, %rd11;
	ld.global.f32 	%f65, [%rd12];
	abs.f32 	%f66, %f65;
	mul.f32 	%f67, %f66, 0f4038AA3B;
	ex2.approx.ftz.f32 	%f68, %f67;
	add.f32 	%f69, %f68, 0f3F800000;
	rcp.approx.ftz.f32 	%f70, %f69;
	fma.rn.f32 	%f71, %f70, 0fC0000000, 0f3F800000;
	setp.ge.f32 	%p18, %f66, 0f41102CB4;
	selp.f32 	%f72, 0f3F800000, %f71, %p18;
	copysign.f32 	%f73, %f65, %f72;
	mul.f32 	%f74, %f65, %f65;
	fma.rn.f32 	%f75, %f74, 0f3C80F082, 0fBD563CAE;
	fma.rn.f32 	%f76, %f75, %f74, 0f3E085941;
	fma.rn.f32 	%f77, %f76, %f74, 0fBEAAA9ED;
	fma.rn.f32 	%f78, %f77, %f74, 0f00000000;
	fma.rn.f32 	%f79, %f78, %f65, %f65;
	setp.ge.f32 	%p19, %f66, 0f3F19999A;
	selp.f32 	%f80, %f73, %f79, %p19;
	st.global.f32 	[%rd12], %f80;
	add.s32 	%r43, %r41, %r26;
	mad.lo.s32 	%r44, %r43, %r27, %r4;
	mul.wide.s32 	%rd13, %r44, 4;
	add.s64 	%rd14, %rd1, %rd13;
	ld.global.f32 	%f81, [%rd14];
	abs.f32 	%f82, %f81;
	mul.f32 	%f83, %f82, 0f4038AA3B;
	ex2.approx.ftz.f32 	%f84, %f83;
	add.f32 	%f85, %f84, 0f3F800000;
	rcp.approx.ftz.f32 	%f86, %f85;
	fma.rn.f32 	%f87, %f86, 0fC0000000, 0f3F800000;
	setp.ge.f32 	%p20, %f82, 0f41102CB4;
	selp.f32 	%f88, 0f3F800000, %f87, %p20;
	copysign.f32 	%f89, %f81, %f88;
	mul.f32 	%f90, %f81, %f81;
	fma.rn.f32 	%f91, %f90, 0f3C80F082, 0fBD563CAE;
	fma.rn.f32 	%f92, %f91, %f90, 0f3E085941;
	fma.rn.f32 	%f93, %f92, %f90, 0fBEAAA9ED;
	fma.rn.f32 	%f94, %f93, %f90, 0f00000000;
	fma.rn.f32 	%f95, %f94, %f81, %f81;
	setp.ge.f32 	%p21, %f82, 0f3F19999A;
	selp.f32 	%f96, %f89, %f95, %p21;
	st.global.f32 	[%rd14], %f96;
	add.s32 	%r54, %r54, 2;
$L__BB2_7:
	and.b32  	%r45, %r28, 1;
	setp.eq.b32 	%p22, %r45, 1;
	not.pred 	%p23, %p22;
	@%p23 bra 	$L__BB2_9;
	mad.lo.s32 	%r46, %r54, %r26, %r3;
	mad.lo.s32 	%r47, %r46, %r27, %r4;
	mul.wide.s32 	%rd15, %r47, 4;
	add.s64 	%rd16, %rd1, %rd15;
	ld.global.f32 	%f97, [%rd16];
	abs.f32 	%f98, %f97;
	mul.f32 	%f99, %f98, 0f4038AA3B;
	ex2.approx.ftz.f32 	%f100, %f99;
	add.f32 	%f101, %f100, 0f3F800000;
	rcp.approx.ftz.f32 	%f102, %f101;
	fma.rn.f32 	%f103, %f102, 0fC0000000, 0f3F800000;
	setp.ge.f32 	%p24, %f98, 0f41102CB4;
	selp.f32 	%f104, 0f3F800000, %f103, %p24;
	copysign.f32 	%f105, %f97, %f104;
	mul.f32 	%f106, %f97, %f97;
	fma.rn.f32 	%f107, %f106, 0f3C80F082, 0fBD563CAE;
	fma.rn.f32 	%f108, %f107, %f106, 0f3E085941;
	fma.rn.f32 	%f109, %f108, %f106, 0fBEAAA9ED;
	fma.rn.f32 	%f110, %f109, %f106, 0f00000000;
	fma.rn.f32 	%f111, %f110, %f97, %f97;
	setp.ge.f32 	%p25, %f98, 0f3F19999A;
	selp.f32 	%f112, %f105, %f111, %p25;
	st.global.f32 	[%rd16], %f112;
$L__BB2_9:
	ret;

}


// ===== COMPILED SASS (sm_100) =====

	.target	sm_100

	.elftype	@"ET_EXEC"


//--------------------- .note.nv.tkinfo           --------------------------
	.section	.note.nv.tkinfo,"",@"SHT_NOTE"
	.sectionflags	@"SHF_NOTE_NV_TKINFO"
	.tkinfo
        /*0018*/ 	.word	0x00000002
        /*0030*/ 	.string	""
        /*0030*/ 	.string	"ptxas"
        /*0030*/ 	.string	"Cuda compilation tools, release 13.0, V13.0.88"
        /*0030*/ 	.string	"Build cuda_13.0.r13.0/compiler.36424714_0"
        /*0030*/ 	.string	"-arch sm_100 -m 64 "



//--------------------- .note.nv.cuinfo           --------------------------
	.section	.note.nv.cuinfo,"",@"SHT_NOTE"
	.sectionflags	@"SHF_NOTE_NV_CUINFO"
        /*0018*/ 	.short	0x0002
        /*001a*/ 	.short	0x0064
        /*001c*/ 	.short	0x0082
	.zero		2


//--------------------- .nv.info                  --------------------------
	.section	.nv.info,"",@"SHT_CUDA_INFO"
	.align	4


	//----- nvinfo : EIATTR_REGCOUNT
	.align		4
        /*0000*/ 	.byte	0x04, 0x2f
        /*0002*/ 	.short	(.L_1 - .L_0)
	.align		4
.L_0:
        /*0004*/ 	.word	index@(_Z17cudaConvolution2DPfS_S_iiiiii)
        /*0008*/ 	.word	0x00000020


	//----- nvinfo : EIATTR_FRAME_SIZE
	.align		4
.L_1:
        /*000c*/ 	.byte	0x04, 0x11
        /*000e*/ 	.short	(.L_3 - .L_2)
	.align		4
.L_2:
        /*0010*/ 	.word	index@(_Z17cudaConvolution2DPfS_S_iiiiii)
        /*0014*/ 	.word	0x00000000


	//----- nvinfo : EIATTR_REGCOUNT
	.align		4
.L_3:
        /*0018*/ 	.byte	0x04, 0x2f
        /*001a*/ 	.short	(.L_5 - .L_4)
	.align		4
.L_4:
        /*001c*/ 	.word	index@(_Z15cudaSubsamplingPfS_ii)
        /*0020*/ 	.word	0x00000014


	//----- nvinfo : EIATTR_FRAME_SIZE
	.align		4
.L_5:
        /*0024*/ 	.byte	0x04, 0x11
        /*0026*/ 	.short	(.L_7 - .L_6)
	.align		4
.L_6:
        /*0028*/ 	.word	index@(_Z15cudaSubsamplingPfS_ii)
        /*002c*/ 	.word	0x00000000


	//----- nvinfo : EIATTR_REGCOUNT
	.align		4
.L_7:
        /*0030*/ 	.byte	0x04, 0x2f
        /*0032*/ 	.short	(.L_9 - .L_8)
	.align		4
.L_8:
        /*0034*/ 	.word	index@(_Z8cudaTanhPfiii)
        /*0038*/ 	.word	0x00000020


	//----- nvinfo : EIATTR_FRAME_SIZE
	.align		4
.L_9:
        /*003c*/ 	.byte	0x04, 0x11
        /*003e*/ 	.short	(.L_11 - .L_10)
	.align		4
.L_10:
        /*0040*/ 	.word	index@(_Z8cudaTanhPfiii)
        /*0044*/ 	.word	0x00000000


	//----- nvinfo : EIATTR_MIN_STACK_SIZE
	.align		4
.L_11:
        /*0048*/ 	.byte	0x04, 0x12
        /*004a*/ 	.short	(.L_13 - .L_12)
	.align		4
.L_12:
        /*004c*/ 	.word	index@(_Z8cudaTanhPfiii)
        /*0050*/ 	.word	0x00000000


	//----- nvinfo : EIATTR_MIN_STACK_SIZE
	.align		4
.L_13:
        /*0054*/ 	.byte	0x04, 0x12
        /*0056*/ 	.short	(.L_15 - .L_14)
	.align		4
.L_14:
        /*0058*/ 	.word	index@(_Z15cudaSubsamplingPfS_ii)
        /*005c*/ 	.word	0x00000000


	//----- nvinfo : EIATTR_MIN_STACK_SIZE
	.align		4
.L_15:
        /*0060*/ 	.byte	0x04, 0x12
        /*0062*/ 	.short	(.L_17 - .L_16)
	.align		4
.L_16:
        /*0064*/ 	.word	index@(_Z17cudaConvolution2DPfS_S_iiiiii)
        /*0068*/ 	.word	0x00000000
.L_17:


//--------------------- .nv.compat                --------------------------
	.section	.nv.compat,"",@"SHT_CUDA_COMPAT_INFO"
	.align	4
        /*0000*/ 	.byte	0x02, 0x09, 0x00, 0x00, 0x02, 0x02, 0x01, 0x00, 0x02, 0x05, 0x05, 0x00, 0x03, 0x07, 0x01, 0x01
        /*0010*/ 	.byte	0x02, 0x03, 0x00, 0x00, 0x02, 0x06, 0x01, 0x00, 0x04, 0x0b, 0x08, 0x00, 0x01, 0x00, 0x00, 0x00
        /*0020*/ 	.byte	0x00, 0x00, 0x00, 0x00


//--------------------- .nv.info._Z8cudaTanhPfiii --------------------------
	.section	.nv.info._Z8cudaTanhPfiii,"",@"SHT_CUDA_INFO"
	.sectionflags	@""
	.align	4


	//----- nvinfo : EIATTR_CUDA_API_VERSION
	.align		4
        /*0000*/ 	.byte	0x04, 0x37
        /*0002*/ 	.short	(.L_19 - .L_18)
.L_18:
        /*0004*/ 	.word	0x00000082


	//----- nvinfo : EIATTR_KPARAM_INFO
	.align		4
.L_19:
        /*0008*/ 	.byte	0x04, 0x17
        /*000a*/ 	.short	(.L_21 - .L_20)
.L_20:
        /*000c*/ 	.word	0x00000000
        /*0010*/ 	.short	0x0003
        /*0012*/ 	.short	0x0010
        /*0014*/ 	.byte	0x00, 0xf0, 0x11, 0x00


	//----- nvinfo : EIATTR_KPARAM_INFO
	.align		4
.L_21:
        /*0018*/ 	.byte	0x04, 0x17
        /*001a*/ 	.short	(.L_23 - .L_22)
.L_22:
        /*001c*/ 	.word	0x00000000
        /*0020*/ 	.short	0x0002
        /*0022*/ 	.short	0x000c
        /*0024*/ 	.byte	0x00, 0xf0, 0x11, 0x00


	//----- nvinfo : EIATTR_KPARAM_INFO
	.align		4
.L_23:
        /*0028*/ 	.byte	0x04, 0x17
        /*002a*/ 	.short	(.L_25 - .L_24)
.L_24:
        /*002c*/ 	.word	0x00000000
        /*0030*/ 	.short	0x0001
        /*0032*/ 	.short	0x0008
        /*0034*/ 	.byte	0x00, 0xf0, 0x11, 0x00


	//----- nvinfo : EIATTR_KPARAM_INFO
	.align		4
.L_25:
        /*0038*/ 	.byte	0x04, 0x17
        /*003a*/ 	.short	(.L_27 - .L_26)
.L_26:
        /*003c*/ 	.word	0x00000000
        /*0040*/ 	.short	0x0000
        /*0042*/ 	.short	0x0000
        /*0044*/ 	.byte	0x00, 0xf5, 0x21, 0x00


	//----- nvinfo : EIATTR_SPARSE_MMA_MASK
	.align		4
.L_27:
        /*0048*/ 	.byte	0x03, 0x50
        /*004a*/ 	.short	0x0000


	//----- nvinfo : EIATTR_MAXREG_COUNT
	.align		4
        /*004c*/ 	.byte	0x03, 0x1b
        /*004e*/ 	.short	0x00ff


	//----- nvinfo : EIATTR_MERCURY_ISA_VERSION
	.align		4
        /*0050*/ 	.byte	0x03, 0x5f
        /*0052*/ 	.short	0x0101


	//----- nvinfo : EIATTR_VRC_CTA_INIT_COUNT
	.align		4
        /*0054*/ 	.byte	0x02, 0x4a
	.zero		1
	.zero		1


	//----- nvinfo : EIATTR_EXIT_INSTR_OFFSETS
	.align		4
        /*0058*/ 	.byte	0x04, 0x1c
        /*005a*/ 	.short	(.L_29 - .L_28)


	//   ....[0]....
.L_28:
        /*005c*/ 	.word	0x000000f0


	//   ....[1]....
        /*0060*/ 	.word	0x00000720


	//   ....[2]....
        /*0064*/ 	.word	0x00000a30


	//   ....[3]....
        /*0068*/ 	.word	0x00000bb0


	//----- nvinfo : EIATTR_CBANK_PARAM_SIZE
	.align		4
.L_29:
        /*006c*/ 	.byte	0x03, 0x19
        /*006e*/ 	.short	0x0014


	//----- nvinfo : EIATTR_PARAM_CBANK
	.align		4
        /*0070*/ 	.byte	0x04, 0x0a
        /*0072*/ 	.short	(.L_31 - .L_30)
	.align		4
.L_30:
        /*0074*/ 	.word	index@(.nv.constant0._Z8cudaTanhPfiii)
        /*0078*/ 	.short	0x0380
        /*007a*/ 	.short	0x0014


	//----- nvinfo : EIATTR_SW_WAR
	.align		4
.L_31:
        /*007c*/ 	.byte	0x04, 0x36
        /*007e*/ 	.short	(.L_33 - .L_32)
.L_32:
        /*0080*/ 	.word	0x00000008
.L_33:


//--------------------- .nv.info._Z15cudaSubsamplingPfS_ii --------------------------
	.section	.nv.info._Z15cudaSubsamplingPfS_ii,"",@"SHT_CUDA_INFO"
	.sectionflags	@""
	.align	4


	//----- nvinfo : EIATTR_CUDA_API_VERSION
	.align		4
        /*0000*/ 	.byte	0x04, 0x37
        /*0002*/ 	.short	(.L_35 - .L_34)
.L_34:
        /*0004*/ 	.word	0x00000082


	//----- nvinfo : EIATTR_KPARAM_INFO
	.align		4
.L_35:
        /*0008*/ 	.byte	0x04, 0x17
        /*000a*/ 	.short	(.L_37 - .L_36)
.L_36:
        /*000c*/ 	.word	0x00000000
        /*0010*/ 	.short	0x0003
        /*0012*/ 	.short	0x0014
        /*0014*/ 	.byte	0x00, 0xf0, 0x11, 0x00


	//----- nvinfo : EIATTR_KPARAM_INFO
	.align		4
.L_37:
        /*0018*/ 	.byte	0x04, 0x17
        /*001a*/ 	.short	(.L_39 - .L_38)
.L_38:
        /*001c*/ 	.word	0x00000000
        /*0020*/ 	.short	0x0002
        /*0022*/ 	.short	0x0010
        /*0024*/ 	.byte	0x00, 0xf0, 0x11, 0x00


	//----- nvinfo : EIATTR_KPARAM_INFO
	.align		4
.L_39:
        /*0028*/ 	.byte	0x04, 0x17
        /*002a*/ 	.short	(.L_41 - .L_40)
.L_40:
        /*002c*/ 	.word	0x00000000
        /*0030*/ 	.short	0x0001
        /*0032*/ 	.short	0x0008
        /*0034*/ 	.byte	0x00, 0xf5, 0x21, 0x00


	//----- nvinfo : EIATTR_KPARAM_INFO
	.align		4
.L_41:
        /*0038*/ 	.byte	0x04, 0x17
        /*003a*/ 	.short	(.L_43 - .L_42)
.L_42:
        /*003c*/ 	.word	0x00000000
        /*0040*/ 	.short	0x0000
        /*0042*/ 	.short	0x0000
        /*0044*/ 	.byte	0x00, 0xf5, 0x21, 0x00


	//----- nvinfo : EIATTR_SPARSE_MMA_MASK
	.align		4
.L_43:
        /*0048*/ 	.byte	0x03, 0x50
        /*004a*/ 	.short	0x0000


	//----- nvinfo : EIATTR_MAXREG_COUNT
	.align		4
        /*004c*/ 	.byte	0x03, 0x1b
        /*004e*/ 	.short	0x00ff


	//----- nvinfo : EIATTR_MERCURY_ISA_VERSION
	.align		4
        /*0050*/ 	.byte	0x03, 0x5f
        /*0052*/ 	.short	0x0101


	//----- nvinfo : EIATTR_VRC_CTA_INIT_COUNT
	.align		4
        /*0054*/ 	.byte	0x02, 0x4a
	.zero		1
	.zero		1


	//----- nvinfo : EIATTR_EXIT_INSTR_OFFSETS
	.align		4
        /*0058*/ 	.byte	0x04, 0x1c
        /*005a*/ 	.short	(.L_45 - .L_44)


	//   ....[0]....
.L_44:
        /*005c*/ 	.word	0x000000c0


	//   ....[1]....
        /*0060*/ 	.word	0x00000230


	//----- nvinfo : EIATTR_CBANK_PARAM_SIZE
	.align		4
.L_45:
        /*0064*/ 	.byte	0x03, 0x19
        /*0066*/ 	.short	0x0018


	//----- nvinfo : EIATTR_PARAM_CBANK
	.align		4
        /*0068*/ 	.byte	0x04, 0x0a
        /*006a*/ 	.short	(.L_47 - .L_46)
	.align		4
.L_46:
        /*006c*/ 	.word	index@(.nv.constant0._Z15cudaSubsamplingPfS_ii)
        /*0070*/ 	.short	0x0380
        /*0072*/ 	.short	0x0018


	//----- nvinfo : EIATTR_SW_WAR
	.align		4
.L_47:
        /*0074*/ 	.byte	0x04, 0x36
        /*0076*/ 	.short	(.L_49 - .L_48)
.L_48:
        /*0078*/ 	.word	0x00000008
.L_49:


//--------------------- .nv.info._Z17cudaConvolution2DPfS_S_iiiiii --------------------------
	.section	.nv.info._Z17cudaConvolution2DPfS_S_iiiiii,"",@"SHT_CUDA_INFO"
	.sectionflags	@""
	.align	4


	//----- nvinfo : EIATTR_CUDA_API_VERSION
	.align		4
        /*0000*/ 	.byte	0x04, 0x37
        /*0002*/ 	.short	(.L_51 - .L_50)
.L_50:
        /*0004*/ 	.word	0x00000082


	//----- nvinfo : EIATTR_KPARAM_INFO
	.align		4
.L_51:
        /*0008*/ 	.byte	0x04, 0x17
        /*000a*/ 	.short	(.L_53 - .L_52)
.L_52:
        /*000c*/ 	.word	0x00000000
        /*0010*/ 	.short	0x0008
        /*0012*/ 	.short	0x002c
        /*0014*/ 	.byte	0x00, 0xf0, 0x11, 0x00


	//----- nvinfo : EIATTR_KPARAM_INFO
	.align		4
.L_53:
        /*0018*/ 	.byte	0x04, 0x17
        /*001a*/ 	.short	(.L_55 - .L_54)
.L_54:
        /*001c*/ 	.word	0x00000000
        /*0020*/ 	.short	0x0007
        /*0022*/ 	.short	0x0028
        /*0024*/ 	.byte	0x00, 0xf0, 0x11, 0x00


	//----- nvinfo : EIATTR_KPARAM_INFO
	.align		4
.L_55:
        /*0028*/ 	.byte	0x04, 0x17
        /*002a*/ 	.short	(.L_57 - .L_56)
.L_56:
        /*002c*/ 	.word	0x00000000
        /*0030*/ 	.short	0x0006
        /*0032*/ 	.short	0x0024
        /*0034*/ 	.byte	0x00, 0xf0, 0x11, 0x00


	//----- nvinfo : EIATTR_KPARAM_INFO
	.align		4
.L_57:
        /*0038*/ 	.byte	0x04, 0x17
        /*003a*/ 	.short	(.L_59 - .L_58)
.L_58:
        /*003c*/ 	.word	0x00000000
        /*0040*/ 	.short	0x0005
        /*0042*/ 	.short	0x0020
        /*0044*/ 	.byte	0x00, 0xf0, 0x11, 0x00


	//----- nvinfo : EIATTR_KPARAM_INFO
	.align		4
.L_59:
        /*0048*/ 	.byte	0x04, 0x17
        /*004a*/ 	.short	(.L_61 - .L_60)
.L_60:
        /*004c*/ 	.word	0x00000000
        /*0050*/ 	.short	0x0004
        /*0052*/ 	.short	0x001c
        /*0054*/ 	.byte	0x00, 0xf0, 0x11, 0x00


	//----- nvinfo : EIATTR_KPARAM_INFO
	.align		4
.L_61:
        /*0058*/ 	.byte	0x04, 0x17
        /*005a*/ 	.short	(.L_63 - .L_62)
.L_62:
        /*005c*/ 	.word	0x00000000
        /*0060*/ 	.short	0x0003
        /*0062*/ 	.short	0x0018
        /*0064*/ 	.byte	0x00, 0xf0, 0x11, 0x00


	//----- nvinfo : EIATTR_KPARAM_INFO
	.align		4
.L_63:
        /*0068*/ 	.byte	0x04, 0x17
        /*006a*/ 	.short	(.L_65 - .L_64)
.L_64:
        /*006c*/ 	.word	0x00000000
        /*0070*/ 	.short	0x0002
        /*0072*/ 	.short	0x0010
        /*0074*/ 	.byte	0x00, 0xf5, 0x21, 0x00


	//----- nvinfo : EIATTR_KPARAM_INFO
	.align		4
.L_65:
        /*0078*/ 	.byte	0x04, 0x17
        /*007a*/ 	.short	(.L_67 - .L_66)
.L_66:
        /*007c*/ 	.word	0x00000000
        /*0080*/ 	.short	0x0001
        /*0082*/ 	.short	0x0008
        /*0084*/ 	.byte	0x00, 0xf5, 0x21, 0x00


	//----- nvinfo : EIATTR_KPARAM_INFO
	.align		4
.L_67:
        /*0088*/ 	.byte	0x04, 0x17
        /*008a*/ 	.short	(.L_69 - .L_68)
.L_68:
        /*008c*/ 	.word	0x00000000
        /*0090*/ 	.short	0x0000
        /*0092*/ 	.short	0x0000
        /*0094*/ 	.byte	0x00, 0xf5, 0x21, 0x00


	//----- nvinfo : EIATTR_SPARSE_MMA_MASK
	.align		4
.L_69:
        /*0098*/ 	.byte	0x03, 0x50
        /*009a*/ 	.short	0x0000


	//----- nvinfo : EIATTR_MAXREG_COUNT
	.align		4
        /*009c*/ 	.byte	0x03, 0x1b
        /*009e*/ 	.short	0x00ff


	//----- nvinfo : EIATTR_MERCURY_ISA_VERSION
	.align		4
        /*00a0*/ 	.byte	0x03, 0x5f
        /*00a2*/ 	.short	0x0101


	//----- nvinfo : EIATTR_VRC_CTA_INIT_COUNT
	.align		4
        /*00a4*/ 	.byte	0x02, 0x4a
	.zero		1
	.zero		1


	//----- nvinfo : EIATTR_EXIT_INSTR_OFFSETS
	.align		4
        /*00a8*/ 	.byte	0x04, 0x1c
        /*00aa*/ 	.short	(.L_71 - .L_70)


	//   ....[0]....
.L_70:
        /*00ac*/ 	.word	0x000000e0


	//   ....[1]....
        /*00b0*/ 	.word	0x00000c10


	//   ....[2]....
        /*00b4*/ 	.word	0x00000ee0


	//   ....[3]....
        /*00b8*/ 	.word	0x00001050


	//   ....[4]....
        /*00bc*/ 	.word	0x00001140


	//   ....[5]....
        /*00c0*/ 	.word	0x000011a0


	//----- nvinfo : EIATTR_CBANK_PARAM_SIZE
	.align		4
.L_71:
        /*00c4*/ 	.byte	0x03, 0x19
        /*00c6*/ 	.short	0x0030


	//----- nvinfo : EIATTR_PARAM_CBANK
	.align		4
        /*00c8*/ 	.byte	0x04, 0x0a
        /*00ca*/ 	.short	(.L_73 - .L_72)
	.align		4
.L_72:
        /*00cc*/ 	.word	index@(.nv.constant0._Z17cudaConvolution2DPfS_S_iiiiii)
        /*00d0*/ 	.short	0x0380
        /*00d2*/ 	.short	0x0030


	//----- nvinfo : EIATTR_SW_WAR
	.align		4
.L_73:
        /*00d4*/ 	.byte	0x04, 0x36
        /*00d6*/ 	.short	(.L_75 - .L_74)
.L_74:
        /*00d8*/ 	.word	0x00000008
.L_75:


//--------------------- .nv.callgraph             --------------------------
	.section	.nv.callgraph,"",@"SHT_CUDA_CALLGRAPH"
	.align	4
	.sectionentsize	8
	.align		4
        /*0000*/ 	.word	0x00000000
	.align		4
        /*0004*/ 	.word	0xffffffff
	.align		4
        /*0008*/ 	.word	0x00000000
	.align		4
        /*000c*/ 	.word	0xfffffffe
	.align		4
        /*0010*/ 	.word	0x00000000
	.align		4
        /*0014*/ 	.word	0xfffffffd
	.align		4
        /*0018*/ 	.word	0x00000000
	.align		4
        /*001c*/ 	.word	0xfffffffc


//--------------------- .text._Z8cudaTanhPfiii    --------------------------
	.section	.text._Z8cudaTanhPfiii,"ax",@progbits
	.align	128
        .global         _Z8cudaTanhPfiii
        .type           _Z8cudaTanhPfiii,@function
        .size           _Z8cudaTanhPfiii,(.L_x_18 - _Z8cudaTanhPfiii)
        .other          _Z8cudaTanhPfiii,@"STO_CUDA_ENTRY STV_DEFAULT"
_Z8cudaTanhPfiii:
.text._Z8cudaTanhPfiii:
[----:B------:R-:W-:Y:S01]  /*0000*/  LDC R1, c[0x0][0x37c] ;  /* 0x0000df00ff017b82 */ /* 0x000fe20000000800 */
[----:B------:R-:W0:Y:S07]  /*0010*/  S2R R5, SR_TID.X ;  /* 0x0000000000057919 */ /* 0x000e2e0000002100 */
[----:B------:R-:W1:Y:S01]  /*0020*/  S2UR UR4, SR_CTAID.Y ;  /* 0x00000000000479c3 */ /* 0x000e620000002600 */
[----:B------:R-:W1:Y:S01]  /*0030*/  LDCU UR5, c[0x0][0x364] ;  /* 0x00006c80ff0577ac */ /* 0x000e620008000800 */
[----:B------:R-:W2:Y:S06]  /*0040*/  S2R R15, SR_TID.Y ;  /* 0x00000000000f7919 */ /* 0x000eac0000002200 */
[----:B------:R-:W0:Y:S08]  /*0050*/  S2UR UR6, SR_CTAID.X ;  /* 0x00000000000679c3 */ /* 0x000e300000002500 */
[----:B------:R-:W0:Y:S08]  /*0060*/  LDC R10, c[0x0][0x360] ;  /* 0x0000d800ff0a7b82 */ /* 0x000e300000000800 */
[----:B------:R-:W3:Y:S01]  /*0070*/  LDC.64 R2, c[0x0][0x388] ;  /* 0x0000e200ff027b82 */ /* 0x000ee20000000a00 */
[----:B-1----:R-:W-:-:S07]  /*0080*/  UIMAD UR4, UR4, UR5, URZ ;  /* 0x00000005040472a4 */ /* 0x002fce000f8e02ff */
[----:B------:R-:W1:Y:S01]  /*0090*/  LDC R13, c[0x0][0x390] ;  /* 0x0000e400ff0d7b82 */ /* 0x000e620000000800 */
[----:B--2---:R-:W-:Y:S01]  /*00a0*/  IADD3 R11, PT, PT, R15, UR4, RZ ;  /* 0x000000040f0b7c10 */ /* 0x004fe2000fffe0ff */
[----:B0-----:R-:W-:-:S05]  /*00b0*/  IMAD R10, R10, UR6, R5 ;  /* 0x000000060a0a7c24 */ /* 0x001fca000f8e0205 */
[----:B---3--:R-:W-:-:S04]  /*00c0*/  ISETP.GE.AND P0, PT, R10, R3, PT ;  /* 0x000000030a00720c */ /* 0x008fc80003f06270 */
[----:B------:R-:W-:-:S04]  /*00d0*/  ISETP.GE.OR P0, PT, R11, R2, P0 ;  /* 0x000000020b00720c */ /* 0x000fc80000706670 */
[----:B-1----:R-:W-:-:S13]  /*00e0*/  ISETP.LT.OR P0, PT, R13, 0x1, P0 ;  /* 0x000000010d00780c */ /* 0x002fda0000701670 */
[----:B------:R-:W-:Y:S05]  /*00f0*/  @P0 EXIT ;  /* 0x000000000000094d */ /* 0x000fea0003800000 */
[C---:B------:R-:W-:Y:S01]  /*0100*/  ISETP.GE.U32.AND P1, PT, R13.reuse, 0x4, PT ;  /* 0x000000040d00780c */ /* 0x040fe20003f26070 */
[----:B------:R-:W0:Y:S01]  /*0110*/  LDCU.64 UR6, c[0x0][0x358] ;  /* 0x00006b00ff0677ac */ /* 0x000e220008000a00 */
[----:B------:R-:W-:Y:S01]  /*0120*/  LOP3.LUT R22, R13, 0x3, RZ, 0xc0, !PT ;  /* 0x000000030d167812 */ /* 0x000fe200078ec0ff */
[----:B------:R-:W-:-:S03]  /*0130*/  HFMA2 R12, -RZ, RZ, 0, 0 ;  /* 0x00000000ff0c7431 */ /* 0x000fc600000001ff */
[----:B------:R-:W-:-:S07]  /*0140*/  ISETP.NE.AND P0, PT, R22, RZ, PT ;  /* 0x000000ff1600720c */ /* 0x000fce0003f05270 */
[----:B------:R-:W-:Y:S06]  /*0150*/  @!P1 BRA `(.L_x_0) ;  /* 0x0000000400709947 */ /* 0x000fec0003800000 */
[----:B------:R-:W1:Y:S01]  /*0160*/  LDC.64 R4, c[0x0][0x380] ;  /* 0x0000e000ff047b82 */ /* 0x000e620000000a00 */
[C---:B------:R-:W-:Y:S01]  /*0170*/  IADD3 R15, PT, PT, R2.reuse, UR4, R15 ;  /* 0x00000004020f7c10 */ /* 0x040fe2000fffe00f */
[C---:B------:R-:W-:Y:S01]  /*0180*/  IMAD R19, R2.reuse, 0x3, R11 ;  /* 0x0000000302137824 */ /* 0x040fe200078e020b */
[----:B------:R-:W-:Y:S01]  /*0190*/  LEA R17, R2, R11, 0x1 ;  /* 0x0000000b02117211 */ /* 0x000fe200078e08ff */
[----:B------:R-:W-:Y:S01]  /*01a0*/  IMAD R14, R3, R2, RZ ;  /* 0x00000002030e7224 */ /* 0x000fe200078e02ff */
[----:B------:R-:W-:Y:S01]  /*01b0*/  LOP3.LUT R12, R13, 0x7ffffffc, RZ, 0xc0, !PT ;  /* 0x7ffffffc0d0c7812 */ /* 0x000fe200078ec0ff */
[-CC-:B------:R-:W-:Y:S02]  /*01c0*/  IMAD R21, R11, R3.reuse, R10.reuse ;  /* 0x000000030b157224 */ /* 0x180fe400078e020a */
[-CC-:B------:R-:W-:Y:S01]  /*01d0*/  IMAD R15, R15, R3.reuse, R10.reuse ;  /* 0x000000030f0f7224 */ /* 0x180fe200078e020a */
[----:B------:R-:W-:Y:S01]  /*01e0*/  IADD3 R16, PT, PT, -R12, RZ, RZ ;  /* 0x000000ff0c107210 */ /* 0x000fe20007ffe1ff */
[----:B------:R-:W-:-:S02]  /*01f0*/  IMAD R17, R17, R3, R10 ;  /* 0x0000000311117224 */ /* 0x000fc400078e020a */
[----:B------:R-:W-:-:S07]  /*0200*/  IMAD R19, R19, R3, R10 ;  /* 0x0000000313137224 */ /* 0x000fce00078e020a */
.L_x_1:
[----:B-12---:R-:W-:-:S05]  /*0210*/  IMAD.WIDE R8, R21, 0x4, R4 ;  /* 0x0000000415087825 */ /* 0x006fca00078e0204 */
[----:B0-----:R-:W2:Y:S01]  /*0220*/  LDG.E R6, desc[UR6][R8.64] ;  /* 0x0000000608067981 */ /* 0x001ea2000c1e1900 */
[----:B------:R-:W-:Y:S01]  /*0230*/  MOV R20, 0x3c80f082 ;  /* 0x3c80f08200147802 */ /* 0x000fe20000000f00 */
[----:B------:R-:W-:Y:S02]  /*0240*/  HFMA2 R18, -RZ, RZ, 1.875, 0 ;  /* 0x3f800000ff127431 */ /* 0x000fe400000001ff */
[C---:B--2---:R-:W-:Y:S01]  /*0250*/  FMUL R0, |R6|.reuse, 2.8853900432586669922 ;  /* 0x4038aa3b06007820 */ /* 0x044fe20000400200 */
[C---:B------:R-:W-:Y:S01]  /*0260*/  FMUL R27, R6.reuse, R6 ;  /* 0x00000006061b7220 */ /* 0x040fe20000400000 */
[C---:B------:R-:W-:Y:S02]  /*0270*/  FSETP.GE.AND P2, PT, |R6|.reuse, 0.60000002384185791016, PT ;  /* 0x3f19999a0600780b */ /* 0x040fe40003f46200 */
[----:B------:R-:W-:Y:S01]  /*0280*/  FSETP.GE.AND P1, PT, |R6|, 9.010913848876953125, PT ;  /* 0x41102cb40600780b */ /* 0x000fe20003f26200 */
[C---:B------:R-:W-:Y:S01]  /*0290*/  FFMA R24, R27.reuse, R20, -0.052303962409496307373 ;  /* 0xbd563cae1b187423 */ /* 0x040fe20000000014 */
[----:B------:R-:W0:Y:S03]  /*02a0*/  MUFU.EX2 R0, R0 ;  /* 0x0000000000007308 */ /* 0x000e260000000800 */
[----:B------:R-:W-:Y:S01]  /*02b0*/  FFMA R24, R27, R24, 0.1331529766321182251 ;  /* 0x3e0859411b187423 */ /* 0x000fe20000000018 */
[----:B0-----:R-:W-:-:S03]  /*02c0*/  FADD R7, R0, 1 ;  /* 0x3f80000000077421 */ /* 0x001fc60000000000 */
[----:B------:R-:W-:-:S04]  /*02d0*/  FFMA R0, R27, R24, -0.33332768082618713379 ;  /* 0xbeaaa9ed1b007423 */ /* 0x000fc80000000018 */
[----:B------:R-:W-:Y:S01]  /*02e0*/  FFMA R27, R27, R0, RZ ;  /* 0x000000001b1b7223 */ /* 0x000fe200000000ff */
[----:B------:R-:W0:Y:S02]  /*02f0*/  MUFU.RCP R7, R7 ;  /* 0x0000000700077308 */ /* 0x000e240000001000 */
[----:B0-----:R-:W-:-:S05]  /*0300*/  FFMA R23, R7, -2, R18 ;  /* 0xc000000007177823 */ /* 0x001fca0000000012 */
[----:B------:R-:W-:-:S04]  /*0310*/  FSEL R23, R23, 1, !P1 ;  /* 0x3f80000017177808 */ /* 0x000fc80004800000 */
[--C-:B------:R-:W-:Y:S01]  /*0320*/  LOP3.LUT R25, R23, 0x80000000, R6.reuse, 0xb8, !PT ;  /* 0x8000000017197812 */ /* 0x100fe200078eb806 */
[----:B------:R-:W-:Y:S01]  /*0330*/  @!P2 FFMA R25, R6, R27, R6 ;  /* 0x0000001b0619a223 */ /* 0x000fe20000000006 */
[----:B------:R-:W-:-:S04]  /*0340*/  IMAD.WIDE R6, R15, 0x4, R4 ;  /* 0x000000040f067825 */ /* 0x000fc800078e0204 */
[----:B------:R0:W-:Y:S04]  /*0350*/  STG.E desc[UR6][R8.64], R25 ;  /* 0x0000001908007986 */ /* 0x0001e8000c101906 */
[----:B------:R-:W2:Y:S02]  /*0360*/  LDG.E R23, desc[UR6][R6.64] ;  /* 0x0000000606177981 */ /* 0x000ea4000c1e1900 */
[C---:B--2---:R-:W-:Y:S01]  /*0370*/  FMUL R24, |R23|.reuse, 2.8853900432586669922 ;  /* 0x4038aa3b17187820 */ /* 0x044fe20000400200 */
[C---:B------:R-:W-:Y:S01]  /*0380*/  FMUL R29, R23.reuse, R23 ;  /* 0x00000017171d7220 */ /* 0x040fe20000400000 */
[C---:B------:R-:W-:Y:S02]  /*0390*/  FSETP.GE.AND P2, PT, |R23|.reuse, 0.60000002384185791016, PT ;  /* 0x3f19999a1700780b */ /* 0x040fe40003f46200 */
[----:B------:R-:W-:Y:S01]  /*03a0*/  FSETP.GE.AND P1, PT, |R23|, 9.010913848876953125, PT ;  /* 0x41102cb41700780b */ /* 0x000fe20003f26200 */
[C---:B------:R-:W-:Y:S01]  /*03b0*/  FFMA R0, R29.reuse, R20, -0.052303962409496307373 ;  /* 0xbd563cae1d007423 */ /* 0x040fe20000000014 */
[----:B------:R-:W1:Y:S03]  /*03c0*/  MUFU.EX2 R24, R24 ;  /* 0x0000001800187308 */ /* 0x000e660000000800 */
[----:B------:R-:W-:-:S04]  /*03d0*/  FFMA R0, R29, R0, 0.1331529766321182251 ;  /* 0x3e0859411d007423 */ /* 0x000fc80000000000 */
[----:B------:R-:W-:-:S04]  /*03e0*/  FFMA R0, R29, R0, -0.33332768082618713379 ;  /* 0xbeaaa9ed1d007423 */ /* 0x000fc80000000000 */
[----:B------:R-:W-:Y:S01]  /*03f0*/  FFMA R0, R29, R0, RZ ;  /* 0x000000001d007223 */ /* 0x000fe200000000ff */
[----:B-1----:R-:W-:-:S04]  /*0400*/  FADD R26, R24, 1 ;  /* 0x3f800000181a7421 */ /* 0x002fc80000000000 */
[----:B------:R-:W1:Y:S02]  /*0410*/  MUFU.RCP R27, R26 ;  /* 0x0000001a001b7308 */ /* 0x000e640000001000 */
[----:B-1----:R-:W-:-:S05]  /*0420*/  FFMA R27, R27, -2, R18 ;  /* 0xc00000001b1b7823 */ /* 0x002fca0000000012 */
[----:B0-----:R-:W-:-:S04]  /*0430*/  FSEL R8, R27, 1, !P1 ;  /* 0x3f8000001b087808 */ /* 0x001fc80004800000 */
        /* <DEDUP_REMOVED lines=22> */
[----:B------:R-:W2:Y:S01]  /*05a0*/  LDG.E R23, desc[UR6][R6.64] ;  /* 0x0000000606177981 */ /* 0x000ea2000c1e1900 */
[----:B------:R-:W-:Y:S02]  /*05b0*/  IADD3 R16, PT, PT, R16, 0x4, RZ ;  /* 0x0000000410107810 */ /* 0x000fe40007ffe0ff */
[C---:B------:R-:W-:Y:S02]  /*05c0*/  LEA R15, R14.reuse, R15, 0x2 ;  /* 0x0000000f0e0f7211 */ /* 0x040fe400078e10ff */
[C---:B------:R-:W-:Y:S02]  /*05d0*/  LEA R17, R14.reuse, R17, 0x2 ;  /* 0x000000110e117211 */ /* 0x040fe400078e10ff */
[----:B------:R-:W-:-:S02]  /*05e0*/  LEA R19, R14, R19, 0x2 ;  /* 0x000000130e137211 */ /* 0x000fc400078e10ff */
[----:B------:R-:W-:Y:S01]  /*05f0*/  LEA R21, R14, R21, 0x2 ;  /* 0x000000150e157211 */ /* 0x000fe200078e10ff */
        /* <DEDUP_REMOVED lines=12> */
[----:B0-----:R-:W-:Y:S02]  /*06c0*/  FSEL R8, R27, 1, !P1 ;  /* 0x3f8000001b087808 */ /* 0x001fe40004800000 */
[----:B------:R-:W-:Y:S02]  /*06d0*/  ISETP.NE.AND P1, PT, R16, RZ, PT ;  /* 0x000000ff1000720c */ /* 0x000fe40003f25270 */
[--C-:B------:R-:W-:Y:S01]  /*06e0*/  LOP3.LUT R9, R8, 0x80000000, R23.reuse, 0xb8, !PT ;  /* 0x8000000008097812 */ /* 0x100fe200078eb817 */
[----:B------:R-:W-:-:S05]  /*06f0*/  @!P2 FFMA R9, R23, R0, R23 ;  /* 0x000000001709a223 */ /* 0x000fca0000000017 */
[----:B------:R2:W-:Y:S05]  /*0700*/  STG.E desc[UR6][R6.64], R9 ;  /* 0x0000000906007986 */ /* 0x0005ea000c101906 */
[----:B------:R-:W-:Y:S05]  /*0710*/  @P1 BRA `(.L_x_1) ;  /* 0xfffffff800bc1947 */ /* 0x000fea000383ffff */
.L_x_0:
[----:B0-----:R-:W-:Y:S05]  /*0720*/  @!P0 EXIT ;  /* 0x000000000000894d */ /* 0x001fea0003800000 */
[----:B------:R-:W-:Y:S02]  /*0730*/  ISETP.NE.AND P1, PT, R22, 0x1, PT ;  /* 0x000000011600780c */ /* 0x000fe40003f25270 */
[----:B------:R-:W-:-:S04]  /*0740*/  LOP3.LUT R13, R13, 0x1, RZ, 0xc0, !PT ;  /* 0x000000010d0d7812 */ /* 0x000fc800078ec0ff */
[----:B------:R-:W-:-:S07]  /*0750*/  ISETP.NE.U32.AND P0, PT, R13, 0x1, PT ;  /* 0x000000010d00780c */ /* 0x000fce0003f05070 */
[----:B------:R-:W-:Y:S06]  /*0760*/  @!P1 BRA `(.L_x_2) ;  /* 0x0000000000b09947 */ /* 0x000fec0003800000 */
[----:B--2---:R-:W0:Y:S01]  /*0770*/  LDC.64 R6, c[0x0][0x380] ;  /* 0x0000e000ff067b82 */ /* 0x004e220000000a00 */
[----:B------:R-:W-:-:S04]  /*0780*/  IMAD R13, R12, R2, R11 ;  /* 0x000000020c0d7224 */ /* 0x000fc800078e020b */
[----:B------:R-:W-:-:S04]  /*0790*/  IMAD R5, R13, R3, R10 ;  /* 0x000000030d057224 */ /* 0x000fc800078e020a */
[----:B0-----:R-:W-:-:S05]  /*07a0*/  IMAD.WIDE R4, R5, 0x4, R6 ;  /* 0x0000000405047825 */ /* 0x001fca00078e0206 */
[----:B------:R-:W2:Y:S01]  /*07b0*/  LDG.E R14, desc[UR6][R4.64] ;  /* 0x00000006040e7981 */ /* 0x000ea2000c1e1900 */
[----:B------:R-:W-:Y:S01]  /*07c0*/  MOV R9, 0x3c80f082 ;  /* 0x3c80f08200097802 */ /* 0x000fe20000000f00 */
[----:B------:R-:W-:Y:S01]  /*07d0*/  HFMA2 R8, -RZ, RZ, 1.875, 0 ;  /* 0x3f800000ff087431 */ /* 0x000fe200000001ff */
[----:B------:R-:W-:-:S05]  /*07e0*/  IADD3 R19, PT, PT, R13, R2, RZ ;  /* 0x000000020d137210 */ /* 0x000fca0007ffe0ff */
[----:B------:R-:W-:-:S04]  /*07f0*/  IMAD R19, R19, R3, R10 ;  /* 0x0000000313137224 */ /* 0x000fc800078e020a */
[----:B------:R-:W-:-:S04]  /*0800*/  IMAD.WIDE R6, R19, 0x4, R6 ;  /* 0x0000000413067825 */ /* 0x000fc800078e0206 */
        /* <DEDUP_REMOVED lines=14> */
[----:B------:R-:W-:-:S05]  /*08f0*/  @!P2 FFMA R13, R14, R17, R14 ;  /* 0x000000110e0da223 */ /* 0x000fca000000000e */
[----:B------:R0:W-:Y:S04]  /*0900*/  STG.E desc[UR6][R4.64], R13 ;  /* 0x0000000d04007986 */ /* 0x0001e8000c101906 */
[----:B------:R-:W2:Y:S01]  /*0910*/  LDG.E R14, desc[UR6][R6.64] ;  /* 0x00000006060e7981 */ /* 0x000ea2000c1e1900 */
[----:B------:R-:W-:Y:S01]  /*0920*/  IADD3 R12, PT, PT, R12, 0x2, RZ ;  /* 0x000000020c0c7810 */ /* 0x000fe20007ffe0ff */
        /* <DEDUP_REMOVED lines=8> */
[----:B0-----:R-:W-:Y:S01]  /*09b0*/  FFMA R5, R18, R0, RZ ;  /* 0x0000000012057223 */ /* 0x001fe200000000ff */
[----:B-1----:R-:W-:-:S04]  /*09c0*/  FADD R16, R15, 1 ;  /* 0x3f8000000f107421 */ /* 0x002fc80000000000 */
[----:B------:R-:W0:Y:S02]  /*09d0*/  MUFU.RCP R17, R16 ;  /* 0x0000001000117308 */ /* 0x000e240000001000 */
[----:B0-----:R-:W-:-:S05]  /*09e0*/  FFMA R17, R17, -2, R8 ;  /* 0xc000000011117823 */ /* 0x001fca0000000008 */
[----:B------:R-:W-:-:S04]  /*09f0*/  FSEL R17, R17, 1, !P1 ;  /* 0x3f80000011117808 */ /* 0x000fc80004800000 */
[--C-:B------:R-:W-:Y:S01]  /*0a00*/  LOP3.LUT R17, R17, 0x80000000, R14.reuse, 0xb8, !PT ;  /* 0x8000000011117812 */ /* 0x100fe200078eb80e */
[----:B------:R-:W-:-:S05]  /*0a10*/  @!P2 FFMA R17, R14, R5, R14 ;  /* 0x000000050e11a223 */ /* 0x000fca000000000e */
[----:B------:R0:W-:Y:S02]  /*0a20*/  STG.E desc[UR6][R6.64], R17 ;  /* 0x0000001106007986 */ /* 0x0001e4000c101906 */
.L_x_2:
[----:B------:R-:W-:Y:S05]  /*0a30*/  @P0 EXIT ;  /* 0x000000000000094d */ /* 0x000fea0003800000 */
[----:B------:R-:W1:Y:S01]  /*0a40*/  LDC.64 R4, c[0x0][0x380] ;  /* 0x0000e000ff047b82 */ /* 0x000e620000000a00 */
[----:B------:R-:W-:-:S04]  /*0a50*/  IMAD R2, R12, R2, R11 ;  /* 0x000000020c027224 */ /* 0x000fc800078e020b */
[----:B------:R-:W-:-:S04]  /*0a60*/  IMAD R3, R2, R3, R10 ;  /* 0x0000000302037224 */ /* 0x000fc800078e020a */
[----:B-1----:R-:W-:-:S05]  /*0a70*/  IMAD.WIDE R2, R3, 0x4, R4 ;  /* 0x0000000403027825 */ /* 0x002fca00078e0204 */
[----:B------:R-:W3:Y:S01]  /*0a80*/  LDG.E R4, desc[UR6][R2.64] ;  /* 0x0000000602047981 */ /* 0x000ee2000c1e1900 */
[----:B------:R-:W-:Y:S01]  /*0a90*/  MOV R8, 0x3c80f082 ;  /* 0x3c80f08200087802 */ /* 0x000fe20000000f00 */
[----:B0-2---:R-:W-:Y:S02]  /*0aa0*/  HFMA2 R6, -RZ, RZ, 1.875, 0 ;  /* 0x3f800000ff067431 */ /* 0x005fe400000001ff */
[C---:B---3--:R-:W-:Y:S01]  /*0ab0*/  FMUL R0, |R4|.reuse, 2.8853900432586669922 ;  /* 0x4038aa3b04007820 */ /* 0x048fe20000400200 */
        /* <DEDUP_REMOVED lines=14> */
[----:B------:R-:W-:Y:S01]  /*0ba0*/  STG.E desc[UR6][R2.64], R7 ;  /* 0x0000000702007986 */ /* 0x000fe2000c101906 */
[----:B------:R-:W-:Y:S05]  /*0bb0*/  EXIT ;  /* 0x000000000000794d */ /* 0x000fea0003800000 */
.L_x_3:
[----:B------:R-:W-:-:S00]  /*0bc0*/  BRA `(.L_x_3) ;  /* 0xfffffffc00fc7947 */ /* 0x000fc0000383ffff */
[----:B------:R-:W-:-:S00]  /*0bd0*/  NOP ;  /* 0x0000000000007918 */ /* 0x000fc00000000000 */
        /* <DEDUP_REMOVED lines=10> */
.L_x_18:


//--------------------- .text._Z15cudaSubsamplingPfS_ii --------------------------
	.section	.text._Z15cudaSubsamplingPfS_ii,"ax",@progbits
	.align	128
        .global         _Z15cudaSubsamplingPfS_ii
        .type           _Z15cudaSubsamplingPfS_ii,@function
        .size           _Z15cudaSubsamplingPfS_ii,(.L_x_19 - _Z15cudaSubsamplingPfS_ii)
        .other          _Z15cudaSubsamplingPfS_ii,@"STO_CUDA_ENTRY STV_DEFAULT"
_Z15cudaSubsamplingPfS_ii:
.text._Z15cudaSubsamplingPfS_ii:
[----:B------:R-:W-:Y:S01]  /*0000*/  LDC R1, c[0x0][0x37c] ;  /* 0x0000df00ff017b82 */ /* 0x000fe20000000800 */
[----:B------:R-:W0:Y:S07]  /*0010*/  S2R R3, SR_TID.Y ;  /* 0x0000000000037919 */ /* 0x000e2e0000002200 */
[----:B------:R-:W0:Y:S01]  /*0020*/  LDC R0, c[0x0][0x364] ;  /* 0x0000d900ff007b82 */ /* 0x000e220000000800 */
[----:B------:R-:W1:Y:S01]  /*0030*/  LDCU UR6, c[0x0][0x394] ;  /* 0x00007280ff0677ac */ /* 0x000e620008000800 */
[----:B------:R-:W2:Y:S06]  /*0040*/  S2R R2, SR_TID.X ;  /* 0x0000000000027919 */ /* 0x000eac0000002100 */
[----:B------:R-:W0:Y:S08]  /*0050*/  S2UR UR4, SR_CTAID.Y ;  /* 0x00000000000479c3 */ /* 0x000e300000002600 */
[----:B------:R-:W2:Y:S08]  /*0060*/  S2UR UR5, SR_CTAID.X ;  /* 0x00000000000579c3 */ /* 0x000eb00000002500 */
[----:B------:R-:W2:Y:S01]  /*0070*/  LDC R9, c[0x0][0x360] ;  /* 0x0000d800ff097b82 */ /* 0x000ea20000000800 */
[----:B0-----:R-:W-:-:S02]  /*0080*/  IMAD R0, R0, UR4, R3 ;  /* 0x0000000400007c24 */ /* 0x001fc4000f8e0203 */
[----:B--2---:R-:W-:-:S05]  /*0090*/  IMAD R9, R9, UR5, R2 ;  /* 0x0000000509097c24 */ /* 0x004fca000f8e0202 */
[----:B------:R-:W-:-:S04]  /*00a0*/  VIMNMX R2, PT, PT, R0, R9, !PT ;  /* 0x0000000900027248 */ /* 0x000fc80007fe0100 */
[----:B-1----:R-:W-:-:S13]  /*00b0*/  ISETP.GE.AND P0, PT, R2, UR6, PT ;  /* 0x0000000602007c0c */ /* 0x002fda000bf06270 */
[----:B------:R-:W-:Y:S05]  /*00c0*/  @P0 EXIT ;  /* 0x000000000000094d */ /* 0x000fea0003800000 */
[----:B------:R-:W0:Y:S01]  /*00d0*/  LDC R7, c[0x0][0x390] ;  /* 0x0000e400ff077b82 */ /* 0x000e220000000800 */
[----:B------:R-:W1:Y:S07]  /*00e0*/  LDCU.64 UR4, c[0x0][0x358] ;  /* 0x00006b00ff0477ac */ /* 0x000e6e0008000a00 */
[----:B------:R-:W2:Y:S01]  /*00f0*/  LDC.64 R2, c[0x0][0x380] ;  /* 0x0000e000ff027b82 */ /* 0x000ea20000000a00 */
[----:B0-----:R-:W-:-:S05]  /*0100*/  IMAD R5, R0, R7, R9 ;  /* 0x0000000700057224 */ /* 0x001fca00078e0209 */
[----:B------:R-:W-:-:S05]  /*0110*/  SHF.L.U32 R5, R5, 0x1, RZ ;  /* 0x0000000105057819 */ /* 0x000fca00000006ff */
[----:B--2---:R-:W-:-:S05]  /*0120*/  IMAD.WIDE R2, R5, 0x4, R2 ;  /* 0x0000000405027825 */ /* 0x004fca00078e0202 */
[----:B-1----:R-:W2:Y:S01]  /*0130*/  LDG.E R8, desc[UR4][R2.64] ;  /* 0x0000000402087981 */ /* 0x002ea2000c1e1900 */
[----:B------:R-:W-:Y:S02]  /*0140*/  IMAD.WIDE R4, R7, 0x4, R2 ;  /* 0x0000000407047825 */ /* 0x000fe400078e0202 */
[----:B------:R-:W0:Y:S01]  /*0150*/  LDC.64 R6, c[0x0][0x388] ;  /* 0x0000e200ff067b82 */ /* 0x000e220000000a00 */
[----:B------:R0:W3:Y:S04]  /*0160*/  LDG.E R11, desc[UR4][R2.64+0x4] ;  /* 0x00000404020b7981 */ /* 0x0000e8000c1e1900 */
[----:B------:R-:W4:Y:S04]  /*0170*/  LDG.E R13, desc[UR4][R4.64] ;  /* 0x00000004040d7981 */ /* 0x000f28000c1e1900 */
[----:B------:R-:W5:Y:S01]  /*0180*/  LDG.E R15, desc[UR4][R4.64+0x4] ;  /* 0x00000404040f7981 */ /* 0x000f62000c1e1900 */
[----:B------:R-:W1:Y:S02]  /*0190*/  S2R R17, SR_CTAID.Z ;  /* 0x0000000000117919 */ /* 0x000e640000002700 */
[----:B-1----:R-:W-:-:S04]  /*01a0*/  IMAD R0, R17, UR6, R0 ;  /* 0x0000000611007c24 */ /* 0x002fc8000f8e0200 */
[----:B------:R-:W-:-:S04]  /*01b0*/  IMAD R9, R0, UR6, R9 ;  /* 0x0000000600097c24 */ /* 0x000fc8000f8e0209 */
[----:B0-----:R-:W-:-:S04]  /*01c0*/  IMAD.WIDE.U32 R2, R9, 0x4, R6 ;  /* 0x0000000409027825 */ /* 0x001fc800078e0006 */
[----:B--2---:R-:W-:-:S04]  /*01d0*/  FADD R8, RZ, R8 ;  /* 0x00000008ff087221 */ /* 0x004fc80000000000 */
[----:B---3--:R-:W-:-:S04]  /*01e0*/  FADD R8, R8, R11 ;  /* 0x0000000b08087221 */ /* 0x008fc80000000000 */
[----:B----4-:R-:W-:-:S04]  /*01f0*/  FADD R8, R8, R13 ;  /* 0x0000000d08087221 */ /* 0x010fc80000000000 */
[----:B-----5:R-:W-:-:S04]  /*0200*/  FADD R8, R8, R15 ;  /* 0x0000000f08087221 */ /* 0x020fc80000000000 */
[----:B------:R-:W-:-:S05]  /*0210*/  FMUL R7, R8, 0.25 ;  /* 0x3e80000008077820 */ /* 0x000fca0000400000 */
[----:B------:R-:W-:Y:S01]  /*0220*/  STG.E desc[UR4][R2.64], R7 ;  /* 0x0000000702007986 */ /* 0x000fe2000c101904 */
[----:B------:R-:W-:Y:S05]  /*0230*/  EXIT ;  /* 0x000000000000794d */ /* 0x000fea0003800000 */
.L_x_4:
        /* <DEDUP_REMOVED lines=12> */
.L_x_19:


//--------------------- .text._Z17cudaConvolution2DPfS_S_iiiiii --------------------------
	.section	.text._Z17cudaConvolution2DPfS_S_iiiiii,"ax",@progbits
	.align	128
        .global         _Z17cudaConvolution2DPfS_S_iiiiii
        .type           _Z17cudaConvolution2DPfS_S_iiiiii,@function
        .size           _Z17cudaConvolution2DPfS_S_iiiiii,(.L_x_20 - _Z17cudaConvolution2DPfS_S_iiiiii)
        .other          _Z17cudaConvolution2DPfS_S_iiiiii,@"STO_CUDA_ENTRY STV_DEFAULT"
_Z17cudaConvolution2DPfS_S_iiiiii:
.text._Z17cudaConvolution2DPfS_S_iiiiii:
[----:B------:R-:W-:Y:S01]  /*0000*/  LDC R1, c[0x0][0x37c] ;  /* 0x0000df00ff017b82 */ /* 0x000fe20000000800 */
[----:B------:R-:W0:Y:S07]  /*0010*/  S2R R3, SR_TID.X ;  /* 0x0000000000037919 */ /* 0x000e2e0000002100 */
[----:B------:R-:W1:Y:S01]  /*0020*/  LDC R7, c[0x0][0x364] ;  /* 0x0000d900ff077b82 */ /* 0x000e620000000800 */
[----:B------:R-:W2:Y:S01]  /*0030*/  LDCU.64 UR6, c[0x0][0x3a8] ;  /* 0x00007500ff0677ac */ /* 0x000ea20008000a00 */
[----:B------:R-:W1:Y:S06]  /*0040*/  S2R R4, SR_TID.Y ;  /* 0x0000000000047919 */ /* 0x000e6c0000002200 */
[----:B------:R-:W0:Y:S08]  /*0050*/  S2UR UR5, SR_CTAID.X ;  /* 0x00000000000579c3 */ /* 0x000e300000002500 */
[----:B------:R-:W0:Y:S08]  /*0060*/  LDC R0, c[0x0][0x360] ;  /* 0x0000d800ff007b82 */ /* 0x000e300000000800 */
[----:B------:R-:W1:Y:S08]  /*0070*/  S2UR UR4, SR_CTAID.Y ;  /* 0x00000000000479c3 */ /* 0x000e700000002600 */
[----:B------:R-:W3:Y:S01]  /*0080*/  LDC R2, c[0x0][0x3a4] ;  /* 0x0000e900ff027b82 */ /* 0x000ee20000000800 */
[----:B0-----:R-:W-:-:S05]  /*0090*/  IMAD R0, R0, UR5, R3 ;  /* 0x0000000500007c24 */ /* 0x001fca000f8e0203 */
[----:B--2---:R-:W-:Y:S01]  /*00a0*/  ISETP.GE.AND P0, PT, R0, UR7, PT ;  /* 0x0000000700007c0c */ /* 0x004fe2000bf06270 */
[----:B-1----:R-:W-:-:S05]  /*00b0*/  IMAD R7, R7, UR4, R4 ;  /* 0x0000000407077c24 */ /* 0x002fca000f8e0204 */
[----:B------:R-:W-:-:S04]  /*00c0*/  ISETP.GE.OR P0, PT, R7, UR6, P0 ;  /* 0x0000000607007c0c */ /* 0x000fc80008706670 */
[----:B---3--:R-:W-:-:S13]  /*00d0*/  ISETP.LT.OR P0, PT, R2, 0x1, P0 ;  /* 0x000000010200780c */ /* 0x008fda0000701670 */
[----:B------:R-:W-:Y:S05]  /*00e0*/  @P0 EXIT ;  /* 0x000000000000094d */ /* 0x000fea0003800000 */
[----:B------:R-:W0:Y:S01]  /*00f0*/  LDCU UR5, c[0x0][0x3a0] ;  /* 0x00007400ff0577ac */ /* 0x000e220008000800 */
[----:B------:R-:W1:Y:S01]  /*0100*/  LDCU.64 UR12, c[0x0][0x358] ;  /* 0x00006b00ff0c77ac */ /* 0x000e620008000a00 */
[----:B0-----:R-:W-:-:S09]  /*0110*/  UISETP.GE.AND UP0, UPT, UR5, 0x1, UPT ;  /* 0x000000010500788c */ /* 0x001fd2000bf06270 */
[----:B-1----:R-:W-:Y:S05]  /*0120*/  BRA.U !UP0, `(.L_x_5) ;  /* 0x0000000908c07547 */ /* 0x002fea000b800000 */
[----:B------:R-:W0:Y:S01]  /*0130*/  LDCU.128 UR8, c[0x0][0x380] ;  /* 0x00007000ff0877ac */ /* 0x000e220008000c00 */
[----:B------:R-:W-:Y:S01]  /*0140*/  UMOV UR4, URZ ;  /* 0x000000ff00047c82 */ /* 0x000fe20008000000 */
[----:B0-----:R-:W-:Y:S02]  /*0150*/  UIADD3 UR8, UP0, UPT, UR8, 0x20, URZ ;  /* 0x0000002008087890 */ /* 0x001fe4000ff1e0ff */
[----:B------:R-:W-:Y:S02]  /*0160*/  UIADD3 UR6, UP1, UPT, UR10, 0x20, URZ ;  /* 0x000000200a067890 */ /* 0x000fe4000ff3e0ff */
[----:B------:R-:W-:Y:S02]  /*0170*/  ULOP3.LUT UR10, UR5, 0xf, URZ, 0xc0, !UPT ;  /* 0x0000000f050a7892 */ /* 0x000fe4000f8ec0ff */
[----:B------:R-:W-:Y:S02]  /*0180*/  UIADD3.X UR9, UPT, UPT, URZ, UR9, URZ, UP0, !UPT ;  /* 0x00000009ff097290 */ /* 0x000fe400087fe4ff */
[----:B------:R-:W-:-:S02]  /*0190*/  UIADD3.X UR7, UPT, UPT, URZ, UR11, URZ, UP1, !UPT ;  /* 0x0000000bff077290 */ /* 0x000fc40008ffe4ff */
[----:B------:R-:W-:-:S12]  /*01a0*/  ULOP3.LUT UR5, UR5, 0x7, URZ, 0xc0, !UPT ;  /* 0x0000000705057892 */ /* 0x000fd8000f8ec0ff */
.L_x_12:
[----:B0-----:R-:W-:Y:S01]  /*01b0*/  HFMA2 R15, -RZ, RZ, 0, 0 ;  /* 0x00000000ff0f7431 */ /* 0x001fe200000001ff */
[----:B------:R-:W-:-:S07]  /*01c0*/  MOV R8, RZ ;  /* 0x000000ff00087202 */ /* 0x000fce0000000f00 */
.L_x_11:
[----:B------:R-:W0:Y:S01]  /*01d0*/  LDC R9, c[0x0][0x3a0] ;  /* 0x0000e800ff097b82 */ /* 0x000e220000000800 */
[----:B------:R-:W1:Y:S01]  /*01e0*/  LDCU UR11, c[0x0][0x39c] ;  /* 0x00007380ff0b77ac */ /* 0x000e620008000800 */
[----:B------:R-:W-:Y:S02]  /*01f0*/  IADD3 R3, PT, PT, R7, R8, RZ ;  /* 0x0000000807037210 */ /* 0x000fe40007ffe0ff */
[----:B------:R-:W-:-:S03]  /*0200*/  MOV R12, RZ ;  /* 0x000000ff000c7202 */ /* 0x000fc60000000f00 */
[----:B-1----:R-:W-:Y:S01]  /*0210*/  IMAD R10, R3, UR11, R0 ;  /* 0x0000000b030a7c24 */ /* 0x002fe2000f8e0200 */
[C---:B0-----:R-:W-:Y:S01]  /*0220*/  ISETP.GE.U32.AND P1, PT, R9.reuse, 0x10, PT ;  /* 0x000000100900780c */ /* 0x041fe20003f26070 */
[----:B------:R-:W-:Y:S01]  /*0230*/  IMAD R2, R9, UR4, R8 ;  /* 0x0000000409027c24 */ /* 0x000fe2000f8e0208 */
[----:B------:R-:W-:-:S03]  /*0240*/  IADD3 R8, PT, PT, R8, 0x1, RZ ;  /* 0x0000000108087810 */ /* 0x000fc60007ffe0ff */
[-C--:B------:R-:W-:Y:S01]  /*0250*/  IMAD R11, R2, R9.reuse, RZ ;  /* 0x00000009020b7224 */ /* 0x080fe200078e02ff */
[----:B------:R-:W-:-:S07]  /*0260*/  ISETP.NE.AND P0, PT, R8, R9, PT ;  /* 0x000000090800720c */ /* 0x000fce0003f05270 */
[----:B------:R-:W-:Y:S06]  /*0270*/  @!P1 BRA `(.L_x_6) ;  /* 0x0000000000fc9947 */ /* 0x000fec0003800000 */
[----:B------:R-:W-:Y:S02]  /*0280*/  LOP3.LUT R12, R9, 0x7ffffff0, RZ, 0xc0, !PT ;  /* 0x7ffffff0090c7812 */ /* 0x000fe400078ec0ff */
[----:B------:R-:W-:Y:S02]  /*0290*/  MOV R6, R11 ;  /* 0x0000000b00067202 */ /* 0x000fe40000000f00 */
[----:B------:R-:W-:Y:S02]  /*02a0*/  MOV R14, R10 ;  /* 0x0000000a000e7202 */ /* 0x000fe40000000f00 */
[----:B------:R-:W-:-:S07]  /*02b0*/  IADD3 R13, PT, PT, -R12, RZ, RZ ;  /* 0x000000ff0c0d7210 */ /* 0x000fce0007ffe1ff */
.L_x_7:
[----:B------:R-:W-:Y:S02]  /*02c0*/  MOV R2, UR8 ;  /* 0x0000000800027c02 */ /* 0x000fe40008000f00 */
[----:B------:R-:W-:Y:S02]  /*02d0*/  MOV R3, UR9 ;  /* 0x0000000900037c02 */ /* 0x000fe40008000f00 */
[----:B------:R-:W-:Y:S02]  /*02e0*/  MOV R4, UR6 ;  /* 0x0000000600047c02 */ /* 0x000fe40008000f00 */
[----:B------:R-:W-:Y:S01]  /*02f0*/  MOV R5, UR7 ;  /* 0x0000000700057c02 */ /* 0x000fe20008000f00 */
[----:B------:R-:W-:-:S04]  /*0300*/  IMAD.WIDE R2, R14, 0x4, R2 ;  /* 0x000000040e027825 */ /* 0x000fc800078e0202 */
[----:B------:R-:W-:Y:S01]  /*0310*/  IMAD.WIDE R4, R6, 0x4, R4 ;  /* 0x0000000406047825 */ /* 0x000fe200078e0204 */
[----:B------:R-:W2:Y:S04]  /*0320*/  LDG.E R22, desc[UR12][R2.64+-0x20] ;  /* 0xffffe00c02167981 */ /* 0x000ea8000c1e1900 */
[----:B------:R-:W2:Y:S04]  /*0330*/  LDG.E R21, desc[UR12][R4.64+-0x20] ;  /* 0xffffe00c04157981 */ /* 0x000ea8000c1e1900 */
[----:B------:R-:W3:Y:S04]  /*0340*/  LDG.E R26, desc[UR12][R2.64+-0x1c] ;  /* 0xffffe40c021a7981 */ /* 0x000ee8000c1e1900 */
[----:B------:R-:W3:Y:S04]  /*0350*/  LDG.E R27, desc[UR12][R4.64+-0x1c] ;  /* 0xffffe40c041b7981 */ /* 0x000ee8000c1e1900 */
[----:B------:R-:W4:Y:S04]  /*0360*/  LDG.E R19, desc[UR12][R2.64+-0x18] ;  /* 0xffffe80c02137981 */ /* 0x000f28000c1e1900 */
[----:B------:R-:W4:Y:S04]  /*0370*/  LDG.E R20, desc[UR12][R4.64+-0x18] ;  /* 0xffffe80c04147981 */ /* 0x000f28000c1e1900 */
[----:B------:R-:W5:Y:S04]  /*0380*/  LDG.E R17, desc[UR12][R2.64+-0x14] ;  /* 0xffffec0c02117981 */ /* 0x000f68000c1e1900 */
[----:B------:R-:W5:Y:S04]  /*0390*/  LDG.E R18, desc[UR12][R4.64+-0x14] ;  /* 0xffffec0c04127981 */ /* 0x000f68000c1e1900 */
[----:B------:R-:W5:Y:S04]  /*03a0*/  LDG.E R16, desc[UR12][R2.64+-0x10] ;  /* 0xfffff00c02107981 */ /* 0x000f68000c1e1900 */
[----:B------:R-:W5:Y:S04]  /*03b0*/  LDG.E R25, desc[UR12][R4.64+-0x10] ;  /* 0xfffff00c04197981 */ /* 0x000f68000c1e1900 */
[----:B------:R-:W5:Y:S04]  /*03c0*/  LDG.E R23, desc[UR12][R2.64+-0xc] ;  /* 0xfffff40c02177981 */ /* 0x000f68000c1e1900 */
[----:B------:R-:W5:Y:S04]  /*03d0*/  LDG.E R24, desc[UR12][R4.64+-0xc] ;  /* 0xfffff40c04187981 */ /* 0x000f68000c1e1900 */
[----:B------:R-:W5:Y:S01]  /*03e0*/  LDG.E R28, desc[UR12][R4.64+0x18] ;  /* 0x0000180c041c7981 */ /* 0x000f62000c1e1900 */
[----:B--2---:R-:W-:-:S03]  /*03f0*/  FFMA R21, R22, R21, R15 ;  /* 0x0000001516157223 */ /* 0x004fc6000000000f */
[----:B------:R-:W2:Y:S01]  /*0400*/  LDG.E R22, desc[UR12][R4.64+-0x8] ;  /* 0xfffff80c04167981 */ /* 0x000ea2000c1e1900 */
[----:B---3--:R-:W-:-:S03]  /*0410*/  FFMA R26, R26, R27, R21 ;  /* 0x0000001b1a1a7223 */ /* 0x008fc60000000015 */
[----:B------:R-:W2:Y:S04]  /*0420*/  LDG.E R21, desc[UR12][R2.64+-0x8] ;  /* 0xfffff80c02157981 */ /* 0x000ea8000c1e1900 */
[----:B------:R-:W3:Y:S01]  /*0430*/  LDG.E R27, desc[UR12][R4.64+0x1c] ;  /* 0x00001c0c041b7981 */ /* 0x000ee2000c1e1900 */
[----:B----4-:R-:W-:-:S03]  /*0440*/  FFMA R26, R19, R20, R26 ;  /* 0x00000014131a7223 */ /* 0x010fc6000000001a */
[----:B------:R-:W4:Y:S04]  /*0450*/  LDG.E R19, desc[UR12][R2.64+-0x4] ;  /* 0xfffffc0c02137981 */ /* 0x000f28000c1e1900 */
[----:B------:R-:W4:Y:S01]  /*0460*/  LDG.E R20, desc[UR12][R4.64+-0x4] ;  /* 0xfffffc0c04147981 */ /* 0x000f22000c1e1900 */
[----:B-----5:R-:W-:-:S03]  /*0470*/  FFMA R15, R17, R18, R26 ;  /* 0x00000012110f7223 */ /* 0x020fc6000000001a */
[----:B------:R-:W5:Y:S04]  /*0480*/  LDG.E R17, desc[UR12][R2.64] ;  /* 0x0000000c02117981 */ /* 0x000f68000c1e1900 */
[----:B------:R-:W5:Y:S01]  /*0490*/  LDG.E R18, desc[UR12][R4.64] ;  /* 0x0000000c04127981 */ /* 0x000f62000c1e1900 */
[----:B------:R-:W-:-:S03]  /*04a0*/  FFMA R26, R16, R25, R15 ;  /* 0x00000019101a7223 */ /* 0x000fc6000000000f */
[----:B------:R-:W3:Y:S04]  /*04b0*/  LDG.E R16, desc[UR12][R2.64+0x4] ;  /* 0x0000040c02107981 */ /* 0x000ee8000c1e1900 */
[----:B------:R-:W3:Y:S01]  /*04c0*/  LDG.E R15, desc[UR12][R4.64+0x4] ;  /* 0x0000040c040f7981 */ /* 0x000ee2000c1e1900 */
[----:B------:R-:W-:-:S03]  /*04d0*/  FFMA R26, R23, R24, R26 ;  /* 0x00000018171a7223 */ /* 0x000fc6000000001a */
[----:B------:R-:W3:Y:S04]  /*04e0*/  LDG.E R23, desc[UR12][R2.64+0x8] ;  /* 0x0000080c02177981 */ /* 0x000ee8000c1e1900 */
[----:B------:R-:W3:Y:S04]  /*04f0*/  LDG.E R24, desc[UR12][R4.64+0x8] ;  /* 0x0000080c04187981 */ /* 0x000ee8000c1e1900 */
[----:B------:R-:W3:Y:S01]  /*0500*/  LDG.E R25, desc[UR12][R4.64+0x14] ;  /* 0x0000140c04197981 */ /* 0x000ee2000c1e1900 */
[----:B--2---:R-:W-:-:S03]  /*0510*/  FFMA R26, R21, R22, R26 ;  /* 0x00000016151a7223 */ /* 0x004fc6000000001a */
[----:B------:R-:W2:Y:S04]  /*0520*/  LDG.E R21, desc[UR12][R2.64+0xc] ;  /* 0x00000c0c02157981 */ /* 0x000ea8000c1e1900 */
[----:B------:R-:W2:Y:S01]  /*0530*/  LDG.E R22, desc[UR12][R4.64+0xc] ;  /* 0x00000c0c04167981 */ /* 0x000ea2000c1e1900 */
[----:B----4-:R-:W-:-:S03]  /*0540*/  FFMA R26, R19, R20, R26 ;  /* 0x00000014131a7223 */ /* 0x010fc6000000001a */
[----:B------:R-:W4:Y:S04]  /*0550*/  LDG.E R19, desc[UR12][R2.64+0x10] ;  /* 0x0000100c02137981 */ /* 0x000f28000c1e1900 */
[----:B------:R-:W4:Y:S01]  /*0560*/  LDG.E R20, desc[UR12][R4.64+0x10] ;  /* 0x0000100c04147981 */ /* 0x000f22000c1e1900 */
[----:B-----5:R-:W-:-:S03]  /*0570*/  FFMA R29, R17, R18, R26 ;  /* 0x00000012111d7223 */ /* 0x020fc6000000001a */
[----:B------:R-:W5:Y:S04]  /*0580*/  LDG.E R18, desc[UR12][R2.64+0x14] ;  /* 0x0000140c02127981 */ /* 0x000f68000c1e1900 */
[----:B------:R-:W5:Y:S04]  /*0590*/  LDG.E R17, desc[UR12][R2.64+0x18] ;  /* 0x0000180c02117981 */ /* 0x000f68000c1e1900 */
[----:B------:R-:W5:Y:S01]  /*05a0*/  LDG.E R26, desc[UR12][R2.64+0x1c] ;  /* 0x00001c0c021a7981 */ /* 0x000f62000c1e1900 */
[----:B---3--:R-:W-:Y:S01]  /*05b0*/  FFMA R16, R16, R15, R29 ;  /* 0x0000000f10107223 */ /* 0x008fe2000000001d */
[----:B------:R-:W-:-:S03]  /*05c0*/  IADD3 R13, PT, PT, R13, 0x10, RZ ;  /* 0x000000100d0d7810 */ /* 0x000fc60007ffe0ff */
[----:B------:R-:W-:Y:S01]  /*05d0*/  FFMA R16, R23, R24, R16 ;  /* 0x0000001817107223 */ /* 0x000fe20000000010 */
[----:B------:R-:W-:Y:S02]  /*05e0*/  ISETP.NE.AND P1, PT, R13, RZ, PT ;  /* 0x000000ff0d00720c */ /* 0x000fe40003f25270 */
[----:B------:R-:W-:Y:S02]  /*05f0*/  IADD3 R14, PT, PT, R14, 0x10, RZ ;  /* 0x000000100e0e7810 */ /* 0x000fe40007ffe0ff */
[----:B------:R-:W-:Y:S01]  /*0600*/  IADD3 R6, PT, PT, R6, 0x10, RZ ;  /* 0x0000001006067810 */ /* 0x000fe20007ffe0ff */
[----:B--2---:R-:W-:-:S04]  /*0610*/  FFMA R16, R21, R22, R16 ;  /* 0x0000001615107223 */ /* 0x004fc80000000010 */
[----:B----4-:R-:W-:-:S04]  /*0620*/  FFMA R19, R19, R20, R16 ;  /* 0x0000001413137223 */ /* 0x010fc80000000010 */
[----:B-----5:R-:W-:-:S04]  /*0630*/  FFMA R18, R18, R25, R19 ;  /* 0x0000001912127223 */ /* 0x020fc80000000013 */
[----:B------:R-:W-:-:S04]  /*0640*/  FFMA R17, R17, R28, R18 ;  /* 0x0000001c11117223 */ /* 0x000fc80000000012 */
[----:B------:R-:W-:Y:S01]  /*0650*/  FFMA R15, R26, R27, R17 ;  /* 0x0000001b1a0f7223 */ /* 0x000fe20000000011 */
[----:B------:R-:W-:Y:S06]  /*0660*/  @P1 BRA `(.L_x_7) ;  /* 0xfffffffc00141947 */ /* 0x000fec000383ffff */
.L_x_6:
[----:B------:R-:W-:-:S09]  /*0670*/  UISETP.NE.AND UP0, UPT, UR10, URZ, UPT ;  /* 0x000000ff0a00728c */ /* 0x000fd2000bf05270 */
[----:B------:R-:W-:Y:S05]  /*0680*/  BRA.U !UP0, `(.L_x_8) ;  /* 0x0000000508387547 */ /* 0x000fea000b800000 */
[----:B------:R-:W-:Y:S02]  /*0690*/  UIADD3 UR11, UPT, UPT, UR10, -0x1, URZ ;  /* 0xffffffff0a0b7890 */ /* 0x000fe4000fffe0ff */
[----:B------:R-:W-:Y:S02]  /*06a0*/  UISETP.NE.AND UP1, UPT, UR5, URZ, UPT ;  /* 0x000000ff0500728c */ /* 0x000fe4000bf25270 */
[----:B------:R-:W-:-:S09]  /*06b0*/  UISETP.GE.U32.AND UP0, UPT, UR11, 0x7, UPT ;  /* 0x000000070b00788c */ /* 0x000fd2000bf06070 */
[----:B------:R-:W-:Y:S05]  /*06c0*/  BRA.U !UP0, `(.L_x_9) ;  /* 0x00000001087c7547 */ /* 0x000fea000b800000 */
[----:B------:R-:W0:Y:S01]  /*06d0*/  LDC.64 R2, c[0x0][0x380] ;  /* 0x0000e000ff027b82 */ /* 0x000e220000000a00 */
[-C--:B------:R-:W-:Y:S02]  /*06e0*/  IADD3 R13, PT, PT, R10, R12.reuse, RZ ;  /* 0x0000000c0a0d7210 */ /* 0x080fe40007ffe0ff */
[----:B------:R-:W-:-:S05]  /*06f0*/  IADD3 R17, PT, PT, R11, R12, RZ ;  /* 0x0000000c0b117210 */ /* 0x000fca0007ffe0ff */
[----:B------:R-:W1:Y:S01]  /*0700*/  LDC.64 R4, c[0x0][0x388] ;  /* 0x0000e200ff047b82 */ /* 0x000e620000000a00 */
[----:B0-----:R-:W-:-:S05]  /*0710*/  IMAD.WIDE R2, R13, 0x4, R2 ;  /* 0x000000040d027825 */ /* 0x001fca00078e0202 */
[----:B------:R-:W2:Y:S01]  /*0720*/  LDG.E R24, desc[UR12][R2.64] ;  /* 0x0000000c02187981 */ /* 0x000ea2000c1e1900 */
[----:B-1----:R-:W-:-:S03]  /*0730*/  IMAD.WIDE R4, R17, 0x4, R4 ;  /* 0x0000000411047825 */ /* 0x002fc600078e0204 */
[----:B------:R-:W3:Y:S04]  /*0740*/  LDG.E R27, desc[UR12][R2.64+0x4] ;  /* 0x0000040c021b7981 */ /* 0x000ee8000c1e1900 */
[----:B------:R-:W2:Y:S04]  /*0750*/  LDG.E R26, desc[UR12][R4.64] ;  /* 0x0000000c041a7981 */ /* 0x000ea8000c1e1900 */
        /* <DEDUP_REMOVED lines=12> */
[----:B------:R-:W5:Y:S01]  /*0820*/  LDG.E R25, desc[UR12][R4.64+0x1c] ;  /* 0x00001c0c04197981 */ /* 0x000f62000c1e1900 */
[----:B------:R-:W-:Y:S01]  /*0830*/  IADD3 R12, PT, PT, R12, 0x8, RZ ;  /* 0x000000080c0c7810 */ /* 0x000fe20007ffe0ff */
[----:B--2---:R-:W-:-:S04]  /*0840*/  FFMA R24, R24, R26, R15 ;  /* 0x0000001a18187223 */ /* 0x004fc8000000000f */
[----:B---3--:R-:W-:-:S04]  /*0850*/  FFMA R27, R27, R28, R24 ;  /* 0x0000001c1b1b7223 */ /* 0x008fc80000000018 */
[----:B----4-:R-:W-:-:S04]  /*0860*/  FFMA R21, R20, R21, R27 ;  /* 0x0000001514157223 */ /* 0x010fc8000000001b */
[----:B-----5:R-:W-:-:S04]  /*0870*/  FFMA R19, R18, R19, R21 ;  /* 0x0000001312137223 */ /* 0x020fc80000000015 */
[----:B------:R-:W-:-:S04]  /*0880*/  FFMA R16, R16, R17, R19 ;  /* 0x0000001110107223 */ /* 0x000fc80000000013 */
[----:B------:R-:W-:-:S04]  /*0890*/  FFMA R13, R13, R14, R16 ;  /* 0x0000000e0d0d7223 */ /* 0x000fc80000000010 */
[----:B------:R-:W-:-:S04]  /*08a0*/  FFMA R13, R6, R23, R13 ;  /* 0x00000017060d7223 */ /* 0x000fc8000000000d */
[----:B------:R-:W-:-:S07]  /*08b0*/  FFMA R15, R22, R25, R13 ;  /* 0x00000019160f7223 */ /* 0x000fce000000000d */
.L_x_9:
[----:B------:R-:W-:Y:S05]  /*08c0*/  BRA.U !UP1, `(.L_x_8) ;  /* 0x0000000109a87547 */ /* 0x000fea000b800000 */
[----:B------:R-:W-:Y:S01]  /*08d0*/  UIADD3 UR11, UPT, UPT, UR5, -0x1, URZ ;  /* 0xffffffff050b7890 */ /* 0x000fe2000fffe0ff */
[----:B------:R-:W-:-:S03]  /*08e0*/  LOP3.LUT P1, R9, R9, 0x3, RZ, 0xc0, !PT ;  /* 0x0000000309097812 */ /* 0x000fc6000782c0ff */
        /* <DEDUP_REMOVED lines=11> */
[----:B------:R-:W4:Y:S04]  /*09a0*/  LDG.E R17, desc[UR12][R2.64+0x4] ;  /* 0x0000040c02117981 */ /* 0x000f28000c1e1900 */
[----:B------:R-:W4:Y:S04]  /*09b0*/  LDG.E R14, desc[UR12][R4.64+0x4] ;  /* 0x0000040c040e7981 */ /* 0x000f28000c1e1900 */
[----:B------:R-:W3:Y:S04]  /*09c0*/  LDG.E R16, desc[UR12][R4.64+0x8] ;  /* 0x0000080c04107981 */ /* 0x000ee8000c1e1900 */
[----:B------:R-:W5:Y:S04]  /*09d0*/  LDG.E R21, desc[UR12][R2.64+0xc] ;  /* 0x00000c0c02157981 */ /* 0x000f68000c1e1900 */
[----:B------:R-:W5:Y:S01]  /*09e0*/  LDG.E R18, desc[UR12][R4.64+0xc] ;  /* 0x00000c0c04127981 */ /* 0x000f62000c1e1900 */
[----:B------:R-:W-:Y:S01]  /*09f0*/  IADD3 R12, PT, PT, R12, 0x4, RZ ;  /* 0x000000040c0c7810 */ /* 0x000fe20007ffe0ff */
[----:B--2---:R-:W-:-:S04]  /*0a00*/  FFMA R6, R6, R13, R15 ;  /* 0x0000000d06067223 */ /* 0x004fc8000000000f */
[----:B----4-:R-:W-:-:S04]  /*0a10*/  FFMA R6, R17, R14, R6 ;  /* 0x0000000e11067223 */ /* 0x010fc80000000006 */
[----:B---3--:R-:W-:-:S04]  /*0a20*/  FFMA R6, R19, R16, R6 ;  /* 0x0000001013067223 */ /* 0x008fc80000000006 */
[----:B-----5:R-:W-:-:S07]  /*0a30*/  FFMA R15, R21, R18, R6 ;  /* 0x00000012150f7223 */ /* 0x020fce0000000006 */
.L_x_10:
[----:B------:R-:W-:Y:S05]  /*0a40*/  @!P1 BRA `(.L_x_8) ;  /* 0x0000000000489947 */ /* 0x000fea0003800000 */
[----:B------:R-:W0:Y:S01]  /*0a50*/  LDC.64 R2, c[0x0][0x380] ;  /* 0x0000e000ff027b82 */ /* 0x000e220000000a00 */
[-C--:B------:R-:W-:Y:S02]  /*0a60*/  IADD3 R13, PT, PT, R10, R12.reuse, RZ ;  /* 0x0000000c0a0d7210 */ /* 0x080fe40007ffe0ff */
[----:B------:R-:W-:-:S05]  /*0a70*/  IADD3 R11, PT, PT, R11, R12, RZ ;  /* 0x0000000c0b0b7210 */ /* 0x000fca0007ffe0ff */
[----:B------:R-:W1:Y:S01]  /*0a80*/  LDC.64 R4, c[0x0][0x388] ;  /* 0x0000e200ff047b82 */ /* 0x000e620000000a00 */
[----:B0-----:R-:W-:-:S05]  /*0a90*/  IMAD.WIDE R2, R13, 0x4, R2 ;  /* 0x000000040d027825 */ /* 0x001fca00078e0202 */
[----:B------:R-:W2:Y:S01]  /*0aa0*/  LDG.E R6, desc[UR12][R2.64] ;  /* 0x0000000c02067981 */ /* 0x000ea2000c1e1900 */
[----:B-1----:R-:W-:-:S05]  /*0ab0*/  IMAD.WIDE R4, R11, 0x4, R4 ;  /* 0x000000040b047825 */ /* 0x002fca00078e0204 */
[----:B------:R-:W2:Y:S01]  /*0ac0*/  LDG.E R10, desc[UR12][R4.64] ;  /* 0x0000000c040a7981 */ /* 0x000ea2000c1e1900 */
[----:B------:R-:W-:Y:S01]  /*0ad0*/  ISETP.NE.AND P1, PT, R9, 0x1, PT ;  /* 0x000000010900780c */ /* 0x000fe20003f25270 */
[----:B--2---:R-:W-:-:S12]  /*0ae0*/  FFMA R15, R6, R10, R15 ;  /* 0x0000000a060f7223 */ /* 0x004fd8000000000f */
[----:B------:R-:W-:Y:S05]  /*0af0*/  @!P1 BRA `(.L_x_8) ;  /* 0x00000000001c9947 */ /* 0x000fea0003800000 */
[----:B------:R-:W-:Y:S01]  /*0b00*/  ISETP.NE.AND P1, PT, R9, 0x2, PT ;  /* 0x000000020900780c */ /* 0x000fe20003f25270 */
[----:B------:R-:W2:Y:S04]  /*0b10*/  LDG.E R6, desc[UR12][R2.64+0x4] ;  /* 0x0000040c02067981 */ /* 0x000ea8000c1e1900 */
[----:B------:R-:W2:Y:S08]  /*0b20*/  LDG.E R9, desc[UR12][R4.64+0x4] ;  /* 0x0000040c04097981 */ /* 0x000eb0000c1e1900 */
[----:B------:R-:W3:Y:S04]  /*0b30*/  @P1 LDG.E R10, desc[UR12][R2.64+0x8] ;  /* 0x0000080c020a1981 */ /* 0x000ee8000c1e1900 */
[----:B------:R-:W3:Y:S01]  /*0b40*/  @P1 LDG.E R11, desc[UR12][R4.64+0x8] ;  /* 0x0000080c040b1981 */ /* 0x000ee2000c1e1900 */
[----:B--2---:R-:W-:-:S04]  /*0b50*/  FFMA R15, R6, R9, R15 ;  /* 0x00000009060f7223 */ /* 0x004fc8000000000f */
[----:B---3--:R-:W-:-:S07]  /*0b60*/  @P1 FFMA R15, R10, R11, R15 ;  /* 0x0000000b0a0f1223 */ /* 0x008fce000000000f */
.L_x_8:
[----:B------:R-:W-:Y:S05]  /*0b70*/  @P0 BRA `(.L_x_11) ;  /* 0xfffffff400940947 */ /* 0x000fea000383ffff */
[----:B------:R-:W0:Y:S08]  /*0b80*/  LDC.64 R4, c[0x0][0x3a8] ;  /* 0x0000ea00ff047b82 */ /* 0x000e300000000a00 */
[----:B------:R-:W1:Y:S08]  /*0b90*/  LDC R6, c[0x0][0x3a4] ;  /* 0x0000e900ff067b82 */ /* 0x000e700000000800 */
[----:B------:R-:W2:Y:S01]  /*0ba0*/  LDC.64 R2, c[0x0][0x390] ;  /* 0x0000e400ff027b82 */ /* 0x000ea20000000a00 */
[----:B0-----:R-:W-:Y:S01]  /*0bb0*/  IMAD R4, R4, UR4, R7 ;  /* 0x0000000404047c24 */ /* 0x001fe2000f8e0207 */
[----:B------:R-:W-:-:S03]  /*0bc0*/  UIADD3 UR4, UPT, UPT, UR4, 0x1, URZ ;  /* 0x0000000104047890 */ /* 0x000fc6000fffe0ff */
[----:B------:R-:W-:-:S03]  /*0bd0*/  IMAD R5, R4, R5, R0 ;  /* 0x0000000504057224 */ /* 0x000fc600078e0200 */
[----:B-1----:R-:W-:Y:S01]  /*0be0*/  ISETP.NE.AND P0, PT, R6, UR4, PT ;  /* 0x0000000406007c0c */ /* 0x002fe2000bf05270 */
[----:B--2---:R-:W-:-:S05]  /*0bf0*/  IMAD.WIDE R2, R5, 0x4, R2 ;  /* 0x0000000405027825 */ /* 0x004fca00078e0202 */
[----:B------:R0:W-:Y:S07]  /*0c00*/  STG.E desc[UR12][R2.64], R15 ;  /* 0x0000000f02007986 */ /* 0x0001ee000c10190c */
[----:B------:R-:W-:Y:S05]  /*0c10*/  @!P0 EXIT ;  /* 0x000000000000894d */ /* 0x000fea0003800000 */
[----:B------:R-:W-:Y:S05]  /*0c20*/  BRA `(.L_x_12) ;  /* 0xfffffff400607947 */ /* 0x000fea000383ffff */
.L_x_5:
[C---:B------:R-:W-:Y:S01]  /*0c30*/  ISETP.GE.U32.AND P1, PT, R2.reuse, 0x8, PT ;  /* 0x000000080200780c */ /* 0x040fe20003f26070 */
[----:B------:R-:W-:Y:S01]  /*0c40*/  HFMA2 R4, -RZ, RZ, 0, 0 ;  /* 0x00000000ff047431 */ /* 0x000fe200000001ff */
[----:B------:R-:W-:-:S04]  /*0c50*/  LOP3.LUT R6, R2, 0x7, RZ, 0xc0, !PT ;  /* 0x0000000702067812 */ /* 0x000fc800078ec0ff */
[----:B------:R-:W-:-:S07]  /*0c60*/  ISETP.NE.AND P0, PT, R6, RZ, PT ;  /* 0x000000ff0600720c */ /* 0x000fce0003f05270 */
[----:B------:R-:W-:Y:S06]  /*0c70*/  @!P1 BRA `(.L_x_13) ;  /* 0x0000000000989947 */ /* 0x000fec0003800000 */
[----:B------:R-:W0:Y:S01]  /*0c80*/  LDC.64 R8, c[0x0][0x390] ;  /* 0x0000e400ff087b82 */ /* 0x000e220000000a00 */
[----:B------:R-:W-:Y:S02]  /*0c90*/  LOP3.LUT R4, R2, 0x7ffffff8, RZ, 0xc0, !PT ;  /* 0x7ffffff802047812 */ /* 0x000fe400078ec0ff */
[----:B------:R-:W-:-:S07]  /*0ca0*/  MOV R3, RZ ;  /* 0x000000ff00037202 */ /* 0x000fce0000000f00 */
.L_x_14:
[C---:B------:R-:W-:Y:S01]  /*0cb0*/  IMAD R5, R3.reuse, UR6, R7 ;  /* 0x0000000603057c24 */ /* 0x040fe2000f8e0207 */
[----:B------:R-:W-:-:S03]  /*0cc0*/  IADD3 R3, PT, PT, R3, 0x8, RZ ;  /* 0x0000000803037810 */ /* 0x000fc60007ffe0ff */
[C---:B--2---:R-:W-:Y:S01]  /*0cd0*/  IMAD R11, R5.reuse, UR7, R0 ;  /* 0x00000007050b7c24 */ /* 0x044fe2000f8e0200 */
[----:B------:R-:W-:Y:S02]  /*0ce0*/  IADD3 R13, PT, PT, R5, UR6, RZ ;  /* 0x00000006050d7c10 */ /* 0x000fe4000fffe0ff */
[----:B------:R-:W-:Y:S01]  /*0cf0*/  ISETP.NE.AND P1, PT, R3, R4, PT ;  /* 0x000000040300720c */ /* 0x000fe20003f25270 */
[----:B0-----:R-:W-:Y:S01]  /*0d00*/  IMAD.WIDE R10, R11, 0x4, R8 ;  /* 0x000000040b0a7825 */ /* 0x001fe200078e0208 */
[----:B------:R-:W-:-:S03]  /*0d10*/  IADD3 R15, PT, PT, R13, UR6, RZ ;  /* 0x000000060d0f7c10 */ /* 0x000fc6000fffe0ff */
[--C-:B------:R-:W-:Y:S01]  /*0d20*/  IMAD R17, R13, UR7, R0.reuse ;  /* 0x000000070d117c24 */ /* 0x100fe2000f8e0200 */
[C---:B------:R-:W-:Y:S01]  /*0d30*/  IADD3 R19, PT, PT, R15.reuse, UR6, RZ ;  /* 0x000000060f137c10 */ /* 0x040fe2000fffe0ff */
[----:B------:R-:W-:Y:S01]  /*0d40*/  IMAD R15, R15, UR7, R0 ;  /* 0x000000070f0f7c24 */ /* 0x000fe2000f8e0200 */
[----:B------:R0:W-:Y:S01]  /*0d50*/  STG.E desc[UR12][R10.64], RZ ;  /* 0x000000ff0a007986 */ /* 0x0001e2000c10190c */
[----:B------:R-:W-:Y:S01]  /*0d60*/  IMAD.WIDE R16, R17, 0x4, R8 ;  /* 0x0000000411107825 */ /* 0x000fe200078e0208 */
        /* <DEDUP_REMOVED lines=11> */
[----:B------:R-:W-:-:S04]  /*0e20*/  IMAD.WIDE R12, R13, 0x4, R8 ;  /* 0x000000040d0c7825 */ /* 0x000fc800078e0208 */
[----:B------:R-:W-:Y:S01]  /*0e30*/  IMAD R21, R25, UR7, R0 ;  /* 0x0000000719157c24 */ /* 0x000fe2000f8e0200 */
[----:B------:R2:W-:Y:S01]  /*0e40*/  STG.E desc[UR12][R12.64], RZ ;  /* 0x000000ff0c007986 */ /* 0x0005e2000c10190c */
[----:B0-----:R-:W-:-:S04]  /*0e50*/  IMAD.WIDE R10, R5, 0x4, R8 ;  /* 0x00000004050a7825 */ /* 0x001fc800078e0208 */
[--C-:B------:R-:W-:Y:S01]  /*0e60*/  IMAD.WIDE R18, R19, 0x4, R8.reuse ;  /* 0x0000000413127825 */ /* 0x100fe200078e0208 */
[----:B------:R2:W-:Y:S03]  /*0e70*/  STG.E desc[UR12][R10.64], RZ ;  /* 0x000000ff0a007986 */ /* 0x0005e6000c10190c */
[--C-:B-1----:R-:W-:Y:S01]  /*0e80*/  IMAD.WIDE R16, R23, 0x4, R8.reuse ;  /* 0x0000000417107825 */ /* 0x102fe200078e0208 */
[----:B------:R2:W-:Y:S03]  /*0e90*/  STG.E desc[UR12][R18.64], RZ ;  /* 0x000000ff12007986 */ /* 0x0005e6000c10190c */
[----:B------:R-:W-:Y:S01]  /*0ea0*/  IMAD.WIDE R20, R21, 0x4, R8 ;  /* 0x0000000415147825 */ /* 0x000fe200078e0208 */
[----:B------:R2:W-:Y:S04]  /*0eb0*/  STG.E desc[UR12][R16.64], RZ ;  /* 0x000000ff10007986 */ /* 0x0005e8000c10190c */
[----:B------:R2:W-:Y:S01]  /*0ec0*/  STG.E desc[UR12][R20.64], RZ ;  /* 0x000000ff14007986 */ /* 0x0005e2000c10190c */
[----:B------:R-:W-:Y:S05]  /*0ed0*/  @P1 BRA `(.L_x_14) ;  /* 0xfffffffc00741947 */ /* 0x000fea000383ffff */
.L_x_13:
[----:B------:R-:W-:Y:S05]  /*0ee0*/  @!P0 EXIT ;  /* 0x000000000000894d */ /* 0x000fea0003800000 */
[----:B------:R-:W-:Y:S02]  /*0ef0*/  ISETP.GE.U32.AND P0, PT, R6, 0x4, PT ;  /* 0x000000040600780c */ /* 0x000fe40003f06070 */
[----:B--2---:R-:W-:-:S04]  /*0f00*/  LOP3.LUT R16, R2, 0x3, RZ, 0xc0, !PT ;  /* 0x0000000302107812 */ /* 0x004fc800078ec0ff */
[----:B------:R-:W-:-:S07]  /*0f10*/  ISETP.NE.AND P1, PT, R16, RZ, PT ;  /* 0x000000ff1000720c */ /* 0x000fce0003f25270 */
[----:B------:R-:W-:Y:S06]  /*0f20*/  @!P0 BRA `(.L_x_15) ;  /* 0x0000000000488947 */ /* 0x000fec0003800000 */
[----:B------:R-:W0:Y:S01]  /*0f30*/  LDC.64 R8, c[0x0][0x390] ;  /* 0x0000e400ff087b82 */ /* 0x000e220000000a00 */
[C---:B------:R-:W-:Y:S01]  /*0f40*/  IMAD R3, R4.reuse, UR6, R7 ;  /* 0x0000000604037c24 */ /* 0x040fe2000f8e0207 */
[----:B------:R-:W-:-:S03]  /*0f50*/  IADD3 R4, PT, PT, R4, 0x4, RZ ;  /* 0x0000000404047810 */ /* 0x000fc60007ffe0ff */
[C---:B------:R-:W-:Y:S01]  /*0f60*/  IMAD R11, R3.reuse, UR7, R0 ;  /* 0x00000007030b7c24 */ /* 0x040fe2000f8e0200 */
[----:B------:R-:W-:-:S04]  /*0f70*/  IADD3 R5, PT, PT, R3, UR6, RZ ;  /* 0x0000000603057c10 */ /* 0x000fc8000fffe0ff */
[C---:B------:R-:W-:Y:S01]  /*0f80*/  IADD3 R15, PT, PT, R5.reuse, UR6, RZ ;  /* 0x00000006050f7c10 */ /* 0x040fe2000fffe0ff */
[----:B------:R-:W-:-:S03]  /*0f90*/  IMAD R13, R5, UR7, R0 ;  /* 0x00000007050d7c24 */ /* 0x000fc6000f8e0200 */
[C---:B------:R-:W-:Y:S01]  /*0fa0*/  IADD3 R17, PT, PT, R15.reuse, UR6, RZ ;  /* 0x000000060f117c10 */ /* 0x040fe2000fffe0ff */
[----:B------:R-:W-:-:S04]  /*0fb0*/  IMAD R15, R15, UR7, R0 ;  /* 0x000000070f0f7c24 */ /* 0x000fc8000f8e0200 */
[----:B------:R-:W-:Y:S02]  /*0fc0*/  IMAD R17, R17, UR7, R0 ;  /* 0x0000000711117c24 */ /* 0x000fe4000f8e0200 */
[----:B0-----:R-:W-:-:S04]  /*0fd0*/  IMAD.WIDE R10, R11, 0x4, R8 ;  /* 0x000000040b0a7825 */ /* 0x001fc800078e0208 */
[--C-:B------:R-:W-:Y:S01]  /*0fe0*/  IMAD.WIDE R12, R13, 0x4, R8.reuse ;  /* 0x000000040d0c7825 */ /* 0x100fe200078e0208 */
[----:B------:R0:W-:Y:S03]  /*0ff0*/  STG.E desc[UR12][R10.64], RZ ;  /* 0x000000ff0a007986 */ /* 0x0001e6000c10190c */
[--C-:B------:R-:W-:Y:S01]  /*1000*/  IMAD.WIDE R14, R15, 0x4, R8.reuse ;  /* 0x000000040f0e7825 */ /* 0x100fe200078e0208 */
[----:B------:R0:W-:Y:S03]  /*1010*/  STG.E desc[UR12][R12.64], RZ ;  /* 0x000000ff0c007986 */ /* 0x0001e6000c10190c */
[----:B------:R-:W-:Y:S01]  /*1020*/  IMAD.WIDE R8, R17, 0x4, R8 ;  /* 0x0000000411087825 */ /* 0x000fe200078e0208 */
[----:B------:R0:W-:Y:S04]  /*1030*/  STG.E desc[UR12][R14.64], RZ ;  /* 0x000000ff0e007986 */ /* 0x0001e8000c10190c */
[----:B------:R0:W-:Y:S02]  /*1040*/  STG.E desc[UR12][R8.64], RZ ;  /* 0x000000ff08007986 */ /* 0x0001e4000c10190c */
.L_x_15:
[----:B------:R-:W-:Y:S05]  /*1050*/  @!P1 EXIT ;  /* 0x000000000000994d */ /* 0x000fea0003800000 */
[----:B------:R-:W-:Y:S02]  /*1060*/  ISETP.NE.AND P0, PT, R16, 0x1, PT ;  /* 0x000000011000780c */ /* 0x000fe40003f05270 */
[----:B------:R-:W-:-:S04]  /*1070*/  LOP3.LUT R2, R2, 0x1, RZ, 0xc0, !PT ;  /* 0x0000000102027812 */ /* 0x000fc800078ec0ff */
[----:B------:R-:W-:-:S07]  /*1080*/  ISETP.NE.U32.AND P1, PT, R2, 0x1, PT ;  /* 0x000000010200780c */ /* 0x000fce0003f25070 */
[----:B------:R-:W-:Y:S06]  /*1090*/  @!P0 BRA `(.L_x_16) ;  /* 0x0000000000288947 */ /* 0x000fec0003800000 */
[----:B------:R-:W1:Y:S01]  /*10a0*/  LDC.64 R2, c[0x0][0x390] ;  /* 0x0000e400ff027b82 */ /* 0x000e620000000a00 */
[C---:B------:R-:W-:Y:S01]  /*10b0*/  IMAD R5, R4.reuse, UR6, R7 ;  /* 0x0000000604057c24 */ /* 0x040fe2000f8e0207 */
[----:B------:R-:W-:-:S03]  /*10c0*/  IADD3 R4, PT, PT, R4, 0x2, RZ ;  /* 0x0000000204047810 */ /* 0x000fc60007ffe0ff */
[C---:B0-----:R-:W-:Y:S01]  /*10d0*/  IMAD R9, R5.reuse, UR7, R0 ;  /* 0x0000000705097c24 */ /* 0x041fe2000f8e0200 */
[----:B------:R-:W-:-:S05]  /*10e0*/  IADD3 R11, PT, PT, R5, UR6, RZ ;  /* 0x00000006050b7c10 */ /* 0x000fca000fffe0ff */
[----:B------:R-:W-:Y:S02]  /*10f0*/  IMAD R11, R11, UR7, R0 ;  /* 0x000000070b0b7c24 */ /* 0x000fe4000f8e0200 */
[----:B-1----:R-:W-:-:S04]  /*1100*/  IMAD.WIDE R8, R9, 0x4, R2 ;  /* 0x0000000409087825 */ /* 0x002fc800078e0202 */
[----:B------:R-:W-:Y:S01]  /*1110*/  IMAD.WIDE R2, R11, 0x4, R2 ;  /* 0x000000040b027825 */ /* 0x000fe200078e0202 */
[----:B------:R1:W-:Y:S04]  /*1120*/  STG.E desc[UR12][R8.64], RZ ;  /* 0x000000ff08007986 */ /* 0x0003e8000c10190c */
[----:B------:R1:W-:Y:S02]  /*1130*/  STG.E desc[UR12][R2.64], RZ ;  /* 0x000000ff02007986 */ /* 0x0003e4000c10190c */
.L_x_16:
[----:B------:R-:W-:Y:S05]  /*1140*/  @P1 EXIT ;  /* 0x000000000000194d */ /* 0x000fea0003800000 */
[----:B-1----:R-:W1:Y:S01]  /*1150*/  LDC.64 R2, c[0x0][0x390] ;  /* 0x0000e400ff027b82 */ /* 0x002e620000000a00 */
[----:B------:R-:W-:-:S04]  /*1160*/  IMAD R7, R4, UR6, R7 ;  /* 0x0000000604077c24 */ /* 0x000fc8000f8e0207 */
[----:B------:R-:W-:-:S04]  /*1170*/  IMAD R7, R7, UR7, R0 ;  /* 0x0000000707077c24 */ /* 0x000fc8000f8e0200 */
[----:B-1----:R-:W-:-:S05]  /*1180*/  IMAD.WIDE R2, R7, 0x4, R2 ;  /* 0x0000000407027825 */ /* 0x002fca00078e0202 */
[----:B------:R-:W-:Y:S01]  /*1190*/  STG.E desc[UR12][R2.64], RZ ;  /* 0x000000ff02007986 */ /* 0x000fe2000c10190c */
[----:B------:R-:W-:Y:S05]  /*11a0*/  EXIT ;  /* 0x000000000000794d */ /* 0x000fea0003800000 */
.L_x_17:
        /* <DEDUP_REMOVED lines=13> */
.L_x_20:


//--------------------- .nv.shared.reserved.0     --------------------------
	.section	.nv.shared.reserved.0,"aw",@nobits
	.weak		__nv_reservedSMEM_offset_0_alias
	.size		__nv_reservedSMEM_offset_0_alias, 0, 64
	.other		__nv_reservedSMEM_offset_0_alias,@"STO_CUDA_RESERVED_SHARED STV_DEFAULT"
__nv_reservedSMEM_offset_0_alias:
	.zero		0
	.zero		64


//--------------------- .nv.constant0._Z8cudaTanhPfiii --------------------------
	.section	.nv.constant0._Z8cudaTanhPfiii,"a",@progbits
	.sectionflags	@""
	.align	4
.nv.constant0._Z8cudaTanhPfiii:
	.zero		916


//--------------------- .nv.constant0._Z15cudaSubsamplingPfS_ii --------------------------
	.section	.nv.constant0._Z15cudaSubsamplingPfS_ii,"a",@progbits
	.sectionflags	@""
	.align	4
.nv.constant0._Z15cudaSubsamplingPfS_ii:
	.zero		920


//--------------------- .nv.constant0._Z17cudaConvolution2DPfS_S_iiiiii --------------------------
	.section	.nv.constant0._Z17cudaConvolution2DPfS_S_iiiiii,"a",@progbits
	.sectionflags	@""
	.align	4
.nv.constant0._Z17cudaConvolution2DPfS_S_iiiiii:
	.zero		944


//--------------------- SYMBOLS --------------------------

	.type		.nv.reservedSmem.offset0,@object
	.size		.nv.reservedSmem.offset0,0x4
